//
// Generated by NVIDIA NVVM Compiler
//
// Compiler Build ID: CL-36424714
// Cuda compilation tools, release 13.0, V13.0.88
// Based on NVVM 20.0.0
//

.version 9.0
.target sm_100
.address_size 64

	// .globl	_Z10sqrtkernelPfS_j
.func  (.param .b64 func_retval0) __internal_accurate_pow
(
	.param .b64 __internal_accurate_pow_param_0
)
;
.global .align 4 .b8 __cudart_i2opi_f[24] = {65, 144, 67, 60, 153, 149, 98, 219, 192, 221, 52, 245, 209, 87, 39, 252, 41, 21, 68, 78, 110, 131, 249, 162};

.visible .entry _Z10sqrtkernelPfS_j(
	.param .u64 .ptr .align 1 _Z10sqrtkernelPfS_j_param_0,
	.param .u64 .ptr .align 1 _Z10sqrtkernelPfS_j_param_1,
	.param .u32 _Z10sqrtkernelPfS_j_param_2
)
{
	.reg .b32 	%r<5>;
	.reg .b32 	%f<3>;
	.reg .b64 	%rd<8>;

	ld.param.u64 	%rd1, [_Z10sqrtkernelPfS_j_param_0];
	ld.param.u64 	%rd2, [_Z10sqrtkernelPfS_j_param_1];
	ld.param.u32 	%r1, [_Z10sqrtkernelPfS_j_param_2];
	cvta.to.global.u64 	%rd3, %rd2;
	cvta.to.global.u64 	%rd4, %rd1;
	mov.u32 	%r2, %ctaid.x;
	mov.u32 	%r3, %ctaid.y;
	mad.lo.s32 	%r4, %r1, %r3, %r2;
	mul.wide.s32 	%rd5, %r4, 4;
	add.s64 	%rd6, %rd4, %rd5;
	ld.global.f32 	%f1, [%rd6];
	sqrt.rn.f32 	%f2, %f1;
	add.s64 	%rd7, %rd3, %rd5;
	st.global.f32 	[%rd7], %f2;
	ret;

}
	// .globl	_Z14distancekernelPfjjf
.visible .entry _Z14distancekernelPfjjf(
	.param .u64 .ptr .align 1 _Z14distancekernelPfjjf_param_0,
	.param .u32 _Z14distancekernelPfjjf_param_1,
	.param .u32 _Z14distancekernelPfjjf_param_2,
	.param .f32 _Z14distancekernelPfjjf_param_3
)
{
	.reg .pred 	%p<40>;
	.reg .b32 	%r<57>;
	.reg .b32 	%f<4>;
	.reg .b64 	%rd<5>;
	.reg .b64 	%fd<53>;

	ld.param.u64 	%rd1, [_Z14distancekernelPfjjf_param_0];
	ld.param.u32 	%r8, [_Z14distancekernelPfjjf_param_1];
	ld.param.f32 	%f1, [_Z14distancekernelPfjjf_param_3];
	mov.u32 	%r9, %ctaid.x;
	mov.u32 	%r1, %ctaid.y;
	mad.lo.s32 	%r2, %r8, %r1, %r9;
	add.s32 	%r10, %r9, -696;
	cvt.rn.f64.s32 	%fd25, %r10;
	mul.f64 	%fd1, %fd25, 0d4019CCCCCCCCCCCD;
	{
	.reg .b32 %temp; 
	mov.b64 	{%temp, %r3}, %fd1;
	}
	mov.f64 	%fd26, 0d4000000000000000;
	{
	.reg .b32 %temp; 
	mov.b64 	{%temp, %r11}, %fd26;
	}
	and.b32  	%r5, %r11, 2146435072;
	setp.eq.s32 	%p1, %r5, 1062207488;
	abs.f64 	%fd2, %fd1;
	{ // callseq 0, 0
	.param .b64 param0;
	st.param.f64 	[param0], %fd2;
	.param .b64 retval0;
	call.uni (retval0), 
	__internal_accurate_pow, 
	(
	param0
	);
	ld.param.f64 	%fd27, [retval0];
	} // callseq 0
	setp.lt.s32 	%p2, %r3, 0;
	neg.f64 	%fd29, %fd27;
	selp.f64 	%fd30, %fd29, %fd27, %p1;
	selp.f64 	%fd48, %fd30, %fd27, %p2;
	setp.neu.f64 	%p3, %fd1, 0d0000000000000000;
	@%p3 bra 	$L__BB1_2;
	setp.eq.s32 	%p4, %r5, 1062207488;
	selp.b32 	%r12, %r3, 0, %p4;
	setp.lt.s32 	%p5, %r11, 0;
	or.b32  	%r13, %r12, 2146435072;
	selp.b32 	%r14, %r13, %r12, %p5;
	mov.b32 	%r15, 0;
	mov.b64 	%fd48, {%r15, %r14};
$L__BB1_2:
	add.f64 	%fd31, %fd1, 0d4000000000000000;
	{
	.reg .b32 %temp; 
	mov.b64 	{%temp, %r16}, %fd31;
	}
	and.b32  	%r17, %r16, 2146435072;
	setp.ne.s32 	%p6, %r17, 2146435072;
	setp.neu.f64 	%p7, %fd2, 0d7FF0000000000000;
	or.pred  	%p8, %p7, %p6;
	@%p8 bra 	$L__BB1_4;
	setp.lt.s32 	%p9, %r3, 0;
	setp.eq.s32 	%p10, %r5, 1062207488;
	setp.lt.s32 	%p11, %r11, 0;
	selp.b32 	%r19, 0, 2146435072, %p11;
	and.b32  	%r20, %r11, 2147483647;
	setp.ne.s32 	%p12, %r20, 1071644672;
	or.b32  	%r21, %r19, -2147483648;
	selp.b32 	%r22, %r21, %r19, %p12;
	selp.b32 	%r23, %r22, %r19, %p10;
	selp.b32 	%r24, %r23, %r19, %p9;
	mov.b32 	%r25, 0;
	mov.b64 	%fd48, {%r25, %r24};
$L__BB1_4:
	setp.eq.s32 	%p13, %r5, 1062207488;
	setp.eq.f64 	%p14, %fd1, 0d3FF0000000000000;
	selp.f64 	%fd8, 0d3FF0000000000000, %fd48, %p14;
	add.s32 	%r27, %r1, -520;
	cvt.rn.f64.s32 	%fd32, %r27;
	mul.f64 	%fd9, %fd32, 0d4019CCCCCCCCCCCD;
	{
	.reg .b32 %temp; 
	mov.b64 	{%temp, %r6}, %fd9;
	}
	abs.f64 	%fd10, %fd9;
	{ // callseq 1, 0
	.param .b64 param0;
	st.param.f64 	[param0], %fd10;
	.param .b64 retval0;
	call.uni (retval0), 
	__internal_accurate_pow, 
	(
	param0
	);
	ld.param.f64 	%fd33, [retval0];
	} // callseq 1
	setp.lt.s32 	%p15, %r6, 0;
	neg.f64 	%fd35, %fd33;
	selp.f64 	%fd36, %fd35, %fd33, %p13;
	selp.f64 	%fd50, %fd36, %fd33, %p15;
	setp.neu.f64 	%p16, %fd9, 0d0000000000000000;
	@%p16 bra 	$L__BB1_6;
	setp.eq.s32 	%p17, %r5, 1062207488;
	selp.b32 	%r28, %r6, 0, %p17;
	setp.lt.s32 	%p18, %r11, 0;
	or.b32  	%r29, %r28, 2146435072;
	selp.b32 	%r30, %r29, %r28, %p18;
	mov.b32 	%r31, 0;
	mov.b64 	%fd50, {%r31, %r30};
$L__BB1_6:
	add.f64 	%fd37, %fd9, 0d4000000000000000;
	{
	.reg .b32 %temp; 
	mov.b64 	{%temp, %r32}, %fd37;
	}
	and.b32  	%r33, %r32, 2146435072;
	setp.ne.s32 	%p19, %r33, 2146435072;
	setp.neu.f64 	%p20, %fd10, 0d7FF0000000000000;
	or.pred  	%p21, %p20, %p19;
	@%p21 bra 	$L__BB1_8;
	setp.lt.s32 	%p22, %r6, 0;
	setp.eq.s32 	%p23, %r5, 1062207488;
	setp.lt.s32 	%p24, %r11, 0;
	selp.b32 	%r35, 0, 2146435072, %p24;
	and.b32  	%r36, %r11, 2147483647;
	setp.ne.s32 	%p25, %r36, 1071644672;
	or.b32  	%r37, %r35, -2147483648;
	selp.b32 	%r38, %r37, %r35, %p25;
	selp.b32 	%r39, %r38, %r35, %p23;
	selp.b32 	%r40, %r39, %r35, %p22;
	mov.b32 	%r41, 0;
	mov.b64 	%fd50, {%r41, %r40};
$L__BB1_8:
	setp.eq.s32 	%p26, %r5, 1062207488;
	setp.eq.f64 	%p27, %fd9, 0d3FF0000000000000;
	selp.f64 	%fd38, 0d3FF0000000000000, %fd50, %p27;
	add.f64 	%fd16, %fd8, %fd38;
	cvt.f64.f32 	%fd17, %f1;
	{
	.reg .b32 %temp; 
	mov.b64 	{%temp, %r7}, %fd17;
	}
	abs.f64 	%fd18, %fd17;
	{ // callseq 2, 0
	.param .b64 param0;
	st.param.f64 	[param0], %fd18;
	.param .b64 retval0;
	call.uni (retval0), 
	__internal_accurate_pow, 
	(
	param0
	);
	ld.param.f64 	%fd39, [retval0];
	} // callseq 2
	setp.lt.s32 	%p28, %r7, 0;
	neg.f64 	%fd41, %fd39;
	selp.f64 	%fd42, %fd41, %fd39, %p26;
	selp.f64 	%fd52, %fd42, %fd39, %p28;
	setp.neu.f32 	%p29, %f1, 0f00000000;
	@%p29 bra 	$L__BB1_10;
	setp.eq.s32 	%p30, %r5, 1062207488;
	selp.b32 	%r43, %r7, 0, %p30;
	setp.lt.s32 	%p31, %r11, 0;
	or.b32  	%r44, %r43, 2146435072;
	selp.b32 	%r45, %r44, %r43, %p31;
	mov.b32 	%r46, 0;
	mov.b64 	%fd52, {%r46, %r45};
$L__BB1_10:
	add.f64 	%fd43, %fd17, 0d4000000000000000;
	{
	.reg .b32 %temp; 
	mov.b64 	{%temp, %r47}, %fd43;
	}
	and.b32  	%r48, %r47, 2146435072;
	setp.ne.s32 	%p32, %r48, 2146435072;
	@%p32 bra 	$L__BB1_15;
	setp.num.f32 	%p33, %f1, %f1;
	@%p33 bra 	$L__BB1_13;
	mov.f64 	%fd44, 0d4000000000000000;
	add.rn.f64 	%fd52, %fd17, %fd44;
	bra.uni 	$L__BB1_15;
$L__BB1_13:
	setp.neu.f64 	%p34, %fd18, 0d7FF0000000000000;
	@%p34 bra 	$L__BB1_15;
	setp.lt.s32 	%p35, %r7, 0;
	setp.eq.s32 	%p36, %r5, 1062207488;
	setp.lt.s32 	%p37, %r11, 0;
	selp.b32 	%r50, 0, 2146435072, %p37;
	and.b32  	%r51, %r11, 2147483647;
	setp.ne.s32 	%p38, %r51, 1071644672;
	or.b32  	%r52, %r50, -2147483648;
	selp.b32 	%r53, %r52, %r50, %p38;
	selp.b32 	%r54, %r53, %r50, %p36;
	selp.b32 	%r55, %r54, %r50, %p35;
	mov.b32 	%r56, 0;
	mov.b64 	%fd52, {%r56, %r55};
$L__BB1_15:
	cvta.to.global.u64 	%rd2, %rd1;
	setp.eq.f32 	%p39, %f1, 0f3F800000;
	selp.f64 	%fd45, 0d3FF0000000000000, %fd52, %p39;
	add.f64 	%fd46, %fd16, %fd45;
	cvt.rn.f32.f64 	%f2, %fd46;
	sqrt.rn.f32 	%f3, %f2;
	mul.wide.s32 	%rd3, %r2, 4;
	add.s64 	%rd4, %rd2, %rd3;
	st.global.f32 	[%rd4], %f3;
	ret;

}
	// .globl	_Z14wavecalckernelPP6float2PfS2_fj
.visible .entry _Z14wavecalckernelPP6float2PfS2_fj(
	.param .u64 .ptr .align 1 _Z14wavecalckernelPP6float2PfS2_fj_param_0,
	.param .u64 .ptr .align 1 _Z14wavecalckernelPP6float2PfS2_fj_param_1,
	.param .u64 .ptr .align 1 _Z14wavecalckernelPP6float2PfS2_fj_param_2,
	.param .f32 _Z14wavecalckernelPP6float2PfS2_fj_param_3,
	.param .u32 _Z14wavecalckernelPP6float2PfS2_fj_param_4
)
{
	.local .align 4 .b8 	__local_depot2[28];
	.reg .b64 	%SP;
	.reg .b64 	%SPL;
	.reg .pred 	%p<10>;
	.reg .b32 	%r<46>;
	.reg .b32 	%f<36>;
	.reg .b64 	%rd<37>;
	.reg .b64 	%fd<3>;

	mov.u64 	%SPL, __local_depot2;
	ld.param.u64 	%rd9, [_Z14wavecalckernelPP6float2PfS2_fj_param_0];
	ld.param.u64 	%rd10, [_Z14wavecalckernelPP6float2PfS2_fj_param_1];
	ld.param.u64 	%rd11, [_Z14wavecalckernelPP6float2PfS2_fj_param_2];
	ld.param.f32 	%f7, [_Z14wavecalckernelPP6float2PfS2_fj_param_3];
	ld.param.u32 	%r16, [_Z14wavecalckernelPP6float2PfS2_fj_param_4];
	cvta.to.global.u64 	%rd12, %rd11;
	add.u64 	%rd1, %SPL, 0;
	mov.u32 	%r17, %ctaid.x;
	mov.u32 	%r18, %ctaid.y;
	mad.lo.s32 	%r1, %r16, %r18, %r17;
	mul.wide.s32 	%rd14, %r1, 4;
	add.s64 	%rd15, %rd12, %rd14;
	ld.global.f32 	%f8, [%rd15];
	mul.f32 	%f1, %f7, %f8;
	mul.f32 	%f9, %f1, 0f3F22F983;
	cvt.rni.s32.f32 	%r45, %f9;
	cvt.rn.f32.s32 	%f10, %r45;
	fma.rn.f32 	%f11, %f10, 0fBFC90FDA, %f1;
	fma.rn.f32 	%f12, %f10, 0fB3A22168, %f11;
	fma.rn.f32 	%f35, %f10, 0fA7C234C5, %f12;
	abs.f32 	%f3, %f1;
	setp.ltu.f32 	%p1, %f3, 0f47CE4780;
	@%p1 bra 	$L__BB2_8;
	setp.neu.f32 	%p2, %f3, 0f7F800000;
	@%p2 bra 	$L__BB2_3;
	mov.f32 	%f15, 0f00000000;
	mul.rn.f32 	%f35, %f1, %f15;
	mov.b32 	%r45, 0;
	bra.uni 	$L__BB2_8;
$L__BB2_3:
	mov.b32 	%r3, %f1;
	shl.b32 	%r20, %r3, 8;
	or.b32  	%r4, %r20, -2147483648;
	mov.b64 	%rd36, 0;
	mov.b32 	%r42, 0;
	mov.u64 	%rd34, __cudart_i2opi_f;
	mov.u64 	%rd35, %rd1;
$L__BB2_4:
	.pragma "nounroll";
	ld.global.nc.u32 	%r21, [%rd34];
	mad.wide.u32 	%rd18, %r21, %r4, %rd36;
	shr.u64 	%rd36, %rd18, 32;
	st.local.u32 	[%rd35], %rd18;
	add.s32 	%r42, %r42, 1;
	add.s64 	%rd35, %rd35, 4;
	add.s64 	%rd34, %rd34, 4;
	setp.ne.s32 	%p3, %r42, 6;
	@%p3 bra 	$L__BB2_4;
	shr.u32 	%r22, %r3, 23;
	st.local.u32 	[%rd1+24], %rd36;
	and.b32  	%r7, %r22, 31;
	and.b32  	%r23, %r22, 224;
	add.s32 	%r24, %r23, -128;
	shr.u32 	%r25, %r24, 5;
	mul.wide.u32 	%rd19, %r25, 4;
	sub.s64 	%rd8, %rd1, %rd19;
	ld.local.u32 	%r43, [%rd8+24];
	ld.local.u32 	%r44, [%rd8+20];
	setp.eq.s32 	%p4, %r7, 0;
	@%p4 bra 	$L__BB2_7;
	shf.l.wrap.b32 	%r43, %r44, %r43, %r7;
	ld.local.u32 	%r26, [%rd8+16];
	shf.l.wrap.b32 	%r44, %r26, %r44, %r7;
$L__BB2_7:
	shr.u32 	%r27, %r43, 30;
	shf.l.wrap.b32 	%r28, %r44, %r43, 2;
	shl.b32 	%r29, %r44, 2;
	shr.u32 	%r30, %r28, 31;
	add.s32 	%r31, %r30, %r27;
	neg.s32 	%r32, %r31;
	setp.lt.s32 	%p5, %r3, 0;
	selp.b32 	%r45, %r32, %r31, %p5;
	xor.b32  	%r33, %r28, %r3;
	shr.s32 	%r34, %r28, 31;
	xor.b32  	%r35, %r34, %r28;
	xor.b32  	%r36, %r34, %r29;
	cvt.u64.u32 	%rd20, %r35;
	shl.b64 	%rd21, %rd20, 32;
	cvt.u64.u32 	%rd22, %r36;
	or.b64  	%rd23, %rd21, %rd22;
	cvt.rn.f64.s64 	%fd1, %rd23;
	mul.f64 	%fd2, %fd1, 0d3BF921FB54442D19;
	cvt.rn.f32.f64 	%f13, %fd2;
	neg.f32 	%f14, %f13;
	setp.lt.s32 	%p6, %r33, 0;
	selp.f32 	%f35, %f14, %f13, %p6;
$L__BB2_8:
	cvta.to.global.u64 	%rd24, %rd10;
	cvta.to.global.u64 	%rd25, %rd9;
	mul.f32 	%f16, %f35, %f35;
	fma.rn.f32 	%f17, %f16, 0f37CBAC00, 0fBAB607ED;
	fma.rn.f32 	%f18, %f17, %f16, 0f3D2AAABB;
	fma.rn.f32 	%f19, %f18, %f16, 0fBEFFFFFF;
	fma.rn.f32 	%f20, %f19, %f16, 0f3F800000;
	fma.rn.f32 	%f21, %f16, %f35, 0f00000000;
	fma.rn.f32 	%f22, %f16, 0fB94D4153, 0f3C0885E4;
	fma.rn.f32 	%f23, %f22, %f16, 0fBE2AAAA8;
	fma.rn.f32 	%f24, %f23, %f21, %f35;
	and.b32  	%r38, %r45, 1;
	setp.eq.b32 	%p7, %r38, 1;
	selp.f32 	%f25, %f20, %f24, %p7;
	selp.f32 	%f26, %f24, %f20, %p7;
	and.b32  	%r39, %r45, 2;
	setp.eq.s32 	%p8, %r39, 0;
	neg.f32 	%f27, %f25;
	selp.f32 	%f28, %f25, %f27, %p8;
	add.s32 	%r40, %r45, 1;
	and.b32  	%r41, %r40, 2;
	setp.eq.s32 	%p9, %r41, 0;
	neg.f32 	%f29, %f26;
	selp.f32 	%f30, %f26, %f29, %p9;
	add.s64 	%rd27, %rd24, %rd14;
	ld.global.f32 	%f31, [%rd27];
	mul.f32 	%f32, %f31, %f30;
	mul.wide.s32 	%rd28, %r1, 8;
	add.s64 	%rd29, %rd25, %rd28;
	ld.global.u64 	%rd30, [%rd29];
	cvta.to.global.u64 	%rd31, %rd30;
	st.global.f32 	[%rd31], %f32;
	ld.global.f32 	%f33, [%rd27];
	mul.f32 	%f34, %f33, %f28;
	ld.global.u64 	%rd32, [%rd29];
	cvta.to.global.u64 	%rd33, %rd32;
	st.global.f32 	[%rd33+4], %f34;
	ret;

}
.func  (.param .b64 func_retval0) __internal_accurate_pow(
	.param .b64 __internal_accurate_pow_param_0
)
{
	.reg .pred 	%p<8>;
	.reg .b32 	%r<49>;
	.reg .b32 	%f<3>;
	.reg .b64 	%fd<109>;

	ld.param.f64 	%fd10, [__internal_accurate_pow_param_0];
	{
	.reg .b32 %temp; 
	mov.b64 	{%temp, %r46}, %fd10;
	}
	{
	.reg .b32 %temp; 
	mov.b64 	{%r45, %temp}, %fd10;
	}
	shr.u32 	%r47, %r46, 20;
	setp.gt.u32 	%p1, %r46, 1048575;
	@%p1 bra 	$L__BB3_2;
	mul.f64 	%fd11, %fd10, 0d4350000000000000;
	{
	.reg .b32 %temp; 
	mov.b64 	{%temp, %r46}, %fd11;
	}
	{
	.reg .b32 %temp; 
	mov.b64 	{%r45, %temp}, %fd11;
	}
	shr.u32 	%r16, %r46, 20;
	add.s32 	%r47, %r16, -54;
$L__BB3_2:
	add.s32 	%r48, %r47, -1023;
	and.b32  	%r17, %r46, -2146435073;
	or.b32  	%r18, %r17, 1072693248;
	mov.b64 	%fd107, {%r45, %r18};
	setp.lt.u32 	%p2, %r18, 1073127583;
	@%p2 bra 	$L__BB3_4;
	{
	.reg .b32 %temp; 
	mov.b64 	{%r19, %temp}, %fd107;
	}
	{
	.reg .b32 %temp; 
	mov.b64 	{%temp, %r20}, %fd107;
	}
	add.s32 	%r21, %r20, -1048576;
	mov.b64 	%fd107, {%r19, %r21};
	add.s32 	%r48, %r47, -1022;
$L__BB3_4:
	add.f64 	%fd12, %fd107, 0dBFF0000000000000;
	add.f64 	%fd13, %fd107, 0d3FF0000000000000;
	rcp.approx.ftz.f64 	%fd14, %fd13;
	neg.f64 	%fd15, %fd13;
	fma.rn.f64 	%fd16, %fd15, %fd14, 0d3FF0000000000000;
	fma.rn.f64 	%fd17, %fd16, %fd16, %fd16;
	fma.rn.f64 	%fd18, %fd17, %fd14, %fd14;
	mul.f64 	%fd19, %fd12, %fd18;
	fma.rn.f64 	%fd20, %fd12, %fd18, %fd19;
	mul.f64 	%fd21, %fd20, %fd20;
	fma.rn.f64 	%fd22, %fd21, 0d3EB0F5FF7D2CAFE2, 0d3ED0F5D241AD3B5A;
	fma.rn.f64 	%fd23, %fd22, %fd21, 0d3EF3B20A75488A3F;
	fma.rn.f64 	%fd24, %fd23, %fd21, 0d3F1745CDE4FAECD5;
	fma.rn.f64 	%fd25, %fd24, %fd21, 0d3F3C71C7258A578B;
	fma.rn.f64 	%fd26, %fd25, %fd21, 0d3F6249249242B910;
	fma.rn.f64 	%fd27, %fd26, %fd21, 0d3F89999999999DFB;
	sub.f64 	%fd28, %fd12, %fd20;
	add.f64 	%fd29, %fd28, %fd28;
	neg.f64 	%fd30, %fd20;
	fma.rn.f64 	%fd31, %fd30, %fd12, %fd29;
	mul.f64 	%fd32, %fd18, %fd31;
	fma.rn.f64 	%fd33, %fd21, %fd27, 0d3FB5555555555555;
	mov.f64 	%fd34, 0d3FB5555555555555;
	sub.f64 	%fd35, %fd34, %fd33;
	fma.rn.f64 	%fd36, %fd21, %fd27, %fd35;
	add.f64 	%fd37, %fd36, 0dBC46A4CB00B9E7B0;
	add.f64 	%fd38, %fd33, %fd37;
	sub.f64 	%fd39, %fd33, %fd38;
	add.f64 	%fd40, %fd37, %fd39;
	mul.rn.f64 	%fd41, %fd20, %fd20;
	neg.f64 	%fd42, %fd41;
	fma.rn.f64 	%fd43, %fd20, %fd20, %fd42;
	{
	.reg .b32 %temp; 
	mov.b64 	{%r22, %temp}, %fd32;
	}
	{
	.reg .b32 %temp; 
	mov.b64 	{%temp, %r23}, %fd32;
	}
	add.s32 	%r24, %r23, 1048576;
	mov.b64 	%fd44, {%r22, %r24};
	fma.rn.f64 	%fd45, %fd20, %fd44, %fd43;
	mul.rn.f64 	%fd46, %fd41, %fd20;
	neg.f64 	%fd47, %fd46;
	fma.rn.f64 	%fd48, %fd41, %fd20, %fd47;
	fma.rn.f64 	%fd49, %fd41, %fd32, %fd48;
	fma.rn.f64 	%fd50, %fd45, %fd20, %fd49;
	mul.rn.f64 	%fd51, %fd38, %fd46;
	neg.f64 	%fd52, %fd51;
	fma.rn.f64 	%fd53, %fd38, %fd46, %fd52;
	fma.rn.f64 	%fd54, %fd38, %fd50, %fd53;
	fma.rn.f64 	%fd55, %fd40, %fd46, %fd54;
	add.f64 	%fd56, %fd51, %fd55;
	sub.f64 	%fd57, %fd51, %fd56;
	add.f64 	%fd58, %fd55, %fd57;
	add.f64 	%fd59, %fd20, %fd56;
	sub.f64 	%fd60, %fd20, %fd59;
	add.f64 	%fd61, %fd56, %fd60;
	add.f64 	%fd62, %fd58, %fd61;
	add.f64 	%fd63, %fd32, %fd62;
	add.f64 	%fd64, %fd59, %fd63;
	sub.f64 	%fd65, %fd59, %fd64;
	add.f64 	%fd66, %fd63, %fd65;
	xor.b32  	%r25, %r48, -2147483648;
	mov.b32 	%r26, 1127219200;
	mov.b64 	%fd67, {%r25, %r26};
	mov.b32 	%r27, -2147483648;
	mov.b64 	%fd68, {%r27, %r26};
	sub.f64 	%fd69, %fd67, %fd68;
	fma.rn.f64 	%fd70, %fd69, 0d3FE62E42FEFA39EF, %fd64;
	fma.rn.f64 	%fd71, %fd69, 0dBFE62E42FEFA39EF, %fd70;
	sub.f64 	%fd72, %fd71, %fd64;
	sub.f64 	%fd73, %fd66, %fd72;
	fma.rn.f64 	%fd74, %fd69, 0d3C7ABC9E3B39803F, %fd73;
	add.f64 	%fd75, %fd70, %fd74;
	sub.f64 	%fd76, %fd70, %fd75;
	add.f64 	%fd77, %fd74, %fd76;
	mov.f64 	%fd78, 0d4000000000000000;
	{
	.reg .b32 %temp; 
	mov.b64 	{%temp, %r28}, %fd78;
	}
	{
	.reg .b32 %temp; 
	mov.b64 	{%r29, %temp}, %fd78;
	}
	shl.b32 	%r30, %r28, 1;
	setp.gt.u32 	%p3, %r30, -33554433;
	and.b32  	%r31, %r28, -15728641;
	selp.b32 	%r32, %r31, %r28, %p3;
	mov.b64 	%fd79, {%r29, %r32};
	mul.rn.f64 	%fd80, %fd75, %fd79;
	neg.f64 	%fd81, %fd80;
	fma.rn.f64 	%fd82, %fd75, %fd79, %fd81;
	fma.rn.f64 	%fd83, %fd77, %fd79, %fd82;
	add.f64 	%fd4, %fd80, %fd83;
	sub.f64 	%fd84, %fd80, %fd4;
	add.f64 	%fd5, %fd83, %fd84;
	fma.rn.f64 	%fd85, %fd4, 0d3FF71547652B82FE, 0d4338000000000000;
	{
	.reg .b32 %temp; 
	mov.b64 	{%r13, %temp}, %fd85;
	}
	mov.f64 	%fd86, 0dC338000000000000;
	add.rn.f64 	%fd87, %fd85, %fd86;
	fma.rn.f64 	%fd88, %fd87, 0dBFE62E42FEFA39EF, %fd4;
	fma.rn.f64 	%fd89, %fd87, 0dBC7ABC9E3B39803F, %fd88;
	fma.rn.f64 	%fd90, %fd89, 0d3E5ADE1569CE2BDF, 0d3E928AF3FCA213EA;
	fma.rn.f64 	%fd91, %fd90, %fd89, 0d3EC71DEE62401315;
	fma.rn.f64 	%fd92, %fd91, %fd89, 0d3EFA01997C89EB71;
	fma.rn.f64 	%fd93, %fd92, %fd89, 0d3F2A01A014761F65;
	fma.rn.f64 	%fd94, %fd93, %fd89, 0d3F56C16C1852B7AF;
	fma.rn.f64 	%fd95, %fd94, %fd89, 0d3F81111111122322;
	fma.rn.f64 	%fd96, %fd95, %fd89, 0d3FA55555555502A1;
	fma.rn.f64 	%fd97, %fd96, %fd89, 0d3FC5555555555511;
	fma.rn.f64 	%fd98, %fd97, %fd89, 0d3FE000000000000B;
	fma.rn.f64 	%fd99, %fd98, %fd89, 0d3FF0000000000000;
	fma.rn.f64 	%fd100, %fd99, %fd89, 0d3FF0000000000000;
	{
	.reg .b32 %temp; 
	mov.b64 	{%r14, %temp}, %fd100;
	}
	{
	.reg .b32 %temp; 
	mov.b64 	{%temp, %r15}, %fd100;
	}
	shl.b32 	%r33, %r13, 20;
	add.s32 	%r34, %r33, %r15;
	mov.b64 	%fd108, {%r14, %r34};
	{
	.reg .b32 %temp; 
	mov.b64 	{%temp, %r35}, %fd4;
	}
	mov.b32 	%f2, %r35;
	abs.f32 	%f1, %f2;
	setp.lt.f32 	%p4, %f1, 0f4086232B;
	@%p4 bra 	$L__BB3_7;
	setp.lt.f64 	%p5, %fd4, 0d0000000000000000;
	add.f64 	%fd101, %fd4, 0d7FF0000000000000;
	selp.f64 	%fd108, 0d0000000000000000, %fd101, %p5;
	setp.geu.f32 	%p6, %f1, 0f40874800;
	@%p6 bra 	$L__BB3_7;
	shr.u32 	%r36, %r13, 31;
	add.s32 	%r37, %r13, %r36;
	shr.s32 	%r38, %r37, 1;
	shl.b32 	%r39, %r38, 20;
	add.s32 	%r40, %r15, %r39;
	mov.b64 	%fd102, {%r14, %r40};
	sub.s32 	%r41, %r13, %r38;
	shl.b32 	%r42, %r41, 20;
	add.s32 	%r43, %r42, 1072693248;
	mov.b32 	%r44, 0;
	mov.b64 	%fd103, {%r44, %r43};
	mul.f64 	%fd108, %fd103, %fd102;
$L__BB3_7:
	abs.f64 	%fd104, %fd108;
	setp.eq.f64 	%p7, %fd104, 0d7FF0000000000000;
	fma.rn.f64 	%fd105, %fd108, %fd5, %fd108;
	selp.f64 	%fd106, %fd108, %fd105, %p7;
	st.param.f64 	[func_retval0], %fd106;
	ret;

}


// ===== COMPILED SASS (sm_100) =====

	.target	sm_100

	.elftype	@"ET_EXEC"


//--------------------- .note.nv.tkinfo           --------------------------
	.section	.note.nv.tkinfo,"",@"SHT_NOTE"
	.sectionflags	@"SHF_NOTE_NV_TKINFO"
	.tkinfo
        /*0018*/ 	.word	0x00000002
        /*0030*/ 	.string	""
        /*0030*/ 	.string	"ptxas"
        /*0030*/ 	.string	"Cuda compilation tools, release 13.0, V13.0.88"
        /*0030*/ 	.string	"Build cuda_13.0.r13.0/compiler.36424714_0"
        /*0030*/ 	.string	"-arch sm_100 -m 64 "



//--------------------- .note.nv.cuinfo           --------------------------
	.section	.note.nv.cuinfo,"",@"SHT_NOTE"
	.sectionflags	@"SHF_NOTE_NV_CUINFO"
        /*0018*/ 	.short	0x0002
        /*001a*/ 	.short	0x0064
        /*001c*/ 	.short	0x0082
	.zero		2


//--------------------- .nv.info                  --------------------------
	.section	.nv.info,"",@"SHT_CUDA_INFO"
	.align	4


	//----- nvinfo : EIATTR_REGCOUNT
	.align		4
        /*0000*/ 	.byte	0x04, 0x2f
        /*0002*/ 	.short	(.L_2 - .L_1)
	.align		4
.L_1:
        /*0004*/ 	.word	index@(_Z10sqrtkernelPfS_j)
        /*0008*/ 	.word	0x0000000a


	//----- nvinfo : EIATTR_FRAME_SIZE
	.align		4
.L_2:
        /*000c*/ 	.byte	0x04, 0x11
        /*000e*/ 	.short	(.L_4 - .L_3)
	.align		4
.L_3:
        /*0010*/ 	.word	index@($__internal_1_$__cuda_sm20_sqrt_rn_f32_slowpath)
        /*0014*/ 	.word	0x00000000


	//----- nvinfo : EIATTR_FRAME_SIZE
	.align		4
.L_4:
        /*0018*/ 	.byte	0x04, 0x11
        /*001a*/ 	.short	(.L_6 - .L_5)
	.align		4
.L_5:
        /*001c*/ 	.word	index@(_Z10sqrtkernelPfS_j)
        /*0020*/ 	.word	0x00000000


	//----- nvinfo : EIATTR_REGCOUNT
	.align		4
.L_6:
        /*0024*/ 	.byte	0x04, 0x2f
        /*0026*/ 	.short	(.L_8 - .L_7)
	.align		4
.L_7:
        /*0028*/ 	.word	index@(_Z14distancekernelPfjjf)
        /*002c*/ 	.word	0x00000020


	//----- nvinfo : EIATTR_FRAME_SIZE
	.align		4
.L_8:
        /*0030*/ 	.byte	0x04, 0x11
        /*0032*/ 	.short	(.L_10 - .L_9)
	.align		4
.L_9:
        /*0034*/ 	.word	index@($_Z14distancekernelPfjjf$__internal_accurate_pow)
        /*0038*/ 	.word	0x00000000


	//----- nvinfo : EIATTR_FRAME_SIZE
	.align		4
.L_10:
        /*003c*/ 	.byte	0x04, 0x11
        /*003e*/ 	.short	(.L_12 - .L_11)
	.align		4
.L_11:
        /*0040*/ 	.word	index@($__internal_0_$__cuda_sm20_sqrt_rn_f32_slowpath)
        /*0044*/ 	.word	0x00000000


	//----- nvinfo : EIATTR_FRAME_SIZE
	.align		4
.L_12:
        /*0048*/ 	.byte	0x04, 0x11
        /*004a*/ 	.short	(.L_14 - .L_13)
	.align		4
.L_13:
        /*004c*/ 	.word	index@(_Z14distancekernelPfjjf)
        /*0050*/ 	.word	0x00000000


	//----- nvinfo : EIATTR_REGCOUNT
	.align		4
.L_14:
        /*0054*/ 	.byte	0x04, 0x2f
        /*0056*/ 	.short	(.L_16 - .L_15)
	.align		4
.L_15:
        /*0058*/ 	.word	index@(_Z14wavecalckernelPP6float2PfS2_fj)
        /*005c*/ 	.word	0x00000013


	//----- nvinfo : EIATTR_FRAME_SIZE
	.align		4
.L_16:
        /*0060*/ 	.byte	0x04, 0x11
        /*0062*/ 	.short	(.L_18 - .L_17)
	.align		4
.L_17:
        /*0064*/ 	.word	index@(_Z14wavecalckernelPP6float2PfS2_fj)
        /*0068*/ 	.word	0x00000000


	//----- nvinfo : EIATTR_MIN_STACK_SIZE
	.align		4
.L_18:
        /*006c*/ 	.byte	0x04, 0x12
        /*006e*/ 	.short	(.L_20 - .L_19)
	.align		4
.L_19:
        /*0070*/ 	.word	index@(_Z14wavecalckernelPP6float2PfS2_fj)
        /*0074*/ 	.word	0x00000000


	//----- nvinfo : EIATTR_MIN_STACK_SIZE
	.align		4
.L_20:
        /*0078*/ 	.byte	0x04, 0x12
        /*007a*/ 	.short	(.L_22 - .L_21)
	.align		4
.L_21:
        /*007c*/ 	.word	index@(_Z14distancekernelPfjjf)
        /*0080*/ 	.word	0x00000000


	//----- nvinfo : EIATTR_MIN_STACK_SIZE
	.align		4
.L_22:
        /*0084*/ 	.byte	0x04, 0x12
        /*0086*/ 	.short	(.L_24 - .L_23)
	.align		4
.L_23:
        /*0088*/ 	.word	index@(_Z10sqrtkernelPfS_j)
        /*008c*/ 	.word	0x00000000
.L_24:


//--------------------- .nv.compat                --------------------------
	.section	.nv.compat,"",@"SHT_CUDA_COMPAT_INFO"
	.align	4
        /*0000*/ 	.byte	0x02, 0x09, 0x00, 0x00, 0x02, 0x02, 0x01, 0x00, 0x02, 0x05, 0x05, 0x00, 0x03, 0x07, 0x01, 0x01
        /*0010*/ 	.byte	0x02, 0x03, 0x00, 0x00, 0x02, 0x06, 0x01, 0x00, 0x04, 0x0b, 0x08, 0x00, 0x01, 0x00, 0x00, 0x00
        /*0020*/ 	.byte	0x00, 0x00, 0x00, 0x00


//--------------------- .nv.info._Z14wavecalckernelPP6float2PfS2_fj --------------------------
	.section	.nv.info._Z14wavecalckernelPP6float2PfS2_fj,"",@"SHT_CUDA_INFO"
	.sectionflags	@""
	.align	4


	//----- nvinfo : EIATTR_CUDA_API_VERSION
	.align		4
        /*0000*/ 	.byte	0x04, 0x37
        /*0002*/ 	.short	(.L_26 - .L_25)
.L_25:
        /*0004*/ 	.word	0x00000082


	//----- nvinfo : EIATTR_KPARAM_INFO
	.align		4
.L_26:
        /*0008*/ 	.byte	0x04, 0x17
        /*000a*/ 	.short	(.L_28 - .L_27)
.L_27:
        /*000c*/ 	.word	0x00000000
        /*0010*/ 	.short	0x0004
        /*0012*/ 	.short	0x001c
        /*0014*/ 	.byte	0x00, 0xf0, 0x11, 0x00


	//----- nvinfo : EIATTR_KPARAM_INFO
	.align		4
.L_28:
        /*0018*/ 	.byte	0x04, 0x17
        /*001a*/ 	.short	(.L_30 - .L_29)
.L_29:
        /*001c*/ 	.word	0x00000000
        /*0020*/ 	.short	0x0003
        /*0022*/ 	.short	0x0018
        /*0024*/ 	.byte	0x00, 0xf0, 0x11, 0x00


	//----- nvinfo : EIATTR_KPARAM_INFO
	.align		4
.L_30:
        /*0028*/ 	.byte	0x04, 0x17
        /*002a*/ 	.short	(.L_32 - .L_31)
.L_31:
        /*002c*/ 	.word	0x00000000
        /*0030*/ 	.short	0x0002
        /*0032*/ 	.short	0x0010
        /*0034*/ 	.byte	0x00, 0xf5, 0x21, 0x00


	//----- nvinfo : EIATTR_KPARAM_INFO
	.align		4
.L_32:
        /*0038*/ 	.byte	0x04, 0x17
        /*003a*/ 	.short	(.L_34 - .L_33)
.L_33:
        /*003c*/ 	.word	0x00000000
        /*0040*/ 	.short	0x0001
        /*0042*/ 	.short	0x0008
        /*0044*/ 	.byte	0x00, 0xf5, 0x21, 0x00


	//----- nvinfo : EIATTR_KPARAM_INFO
	.align		4
.L_34:
        /*0048*/ 	.byte	0x04, 0x17
        /*004a*/ 	.short	(.L_36 - .L_35)
.L_35:
        /*004c*/ 	.word	0x00000000
        /*0050*/ 	.short	0x0000
        /*0052*/ 	.short	0x0000
        /*0054*/ 	.byte	0x00, 0xf5, 0x21, 0x00


	//----- nvinfo : EIATTR_SPARSE_MMA_MASK
	.align		4
.L_36:
        /*0058*/ 	.byte	0x03, 0x50
        /*005a*/ 	.short	0x0000


	//----- nvinfo : EIATTR_MAXREG_COUNT
	.align		4
        /*005c*/ 	.byte	0x03, 0x1b
        /*005e*/ 	.short	0x00ff


	//----- nvinfo : EIATTR_MERCURY_ISA_VERSION
	.align		4
        /*0060*/ 	.byte	0x03, 0x5f
        /*0062*/ 	.short	0x0101


	//----- nvinfo : EIATTR_VRC_CTA_INIT_COUNT
	.align		4
        /*0064*/ 	.byte	0x02, 0x4a
	.zero		1
	.zero		1


	//----- nvinfo : EIATTR_EXIT_INSTR_OFFSETS
	.align		4
        /*0068*/ 	.byte	0x04, 0x1c
        /*006a*/ 	.short	(.L_38 - .L_37)


	//   ....[0]....
.L_37:
        /*006c*/ 	.word	0x00000900


	//----- nvinfo : EIATTR_CBANK_PARAM_SIZE
	.align		4
.L_38:
        /*0070*/ 	.byte	0x03, 0x19
        /*0072*/ 	.short	0x0020


	//----- nvinfo : EIATTR_PARAM_CBANK
	.align		4
        /*0074*/ 	.byte	0x04, 0x0a
        /*0076*/ 	.short	(.L_40 - .L_39)
	.align		4
.L_39:
        /*0078*/ 	.word	index@(.nv.constant0._Z14wavecalckernelPP6float2PfS2_fj)
        /*007c*/ 	.short	0x0380
        /*007e*/ 	.short	0x0020


	//----- nvinfo : EIATTR_SW_WAR
	.align		4
.L_40:
        /*0080*/ 	.byte	0x04, 0x36
        /*0082*/ 	.short	(.L_42 - .L_41)
.L_41:
        /*0084*/ 	.word	0x00000008
.L_42:


//--------------------- .nv.info._Z14distancekernelPfjjf --------------------------
	.section	.nv.info._Z14distancekernelPfjjf,"",@"SHT_CUDA_INFO"
	.sectionflags	@""
	.align	4


	//----- nvinfo : EIATTR_CUDA_API_VERSION
	.align		4
        /*0000*/ 	.byte	0x04, 0x37
        /*0002*/ 	.short	(.L_44 - .L_43)
.L_43:
        /*0004*/ 	.word	0x00000082


	//----- nvinfo : EIATTR_KPARAM_INFO
	.align		4
.L_44:
        /*0008*/ 	.byte	0x04, 0x17
        /*000a*/ 	.short	(.L_46 - .L_45)
.L_45:
        /*000c*/ 	.word	0x00000000
        /*0010*/ 	.short	0x0003
        /*0012*/ 	.short	0x0010
        /*0014*/ 	.byte	0x00, 0xf0, 0x11, 0x00


	//----- nvinfo : EIATTR_KPARAM_INFO
	.align		4
.L_46:
        /*0018*/ 	.byte	0x04, 0x17
        /*001a*/ 	.short	(.L_48 - .L_47)
.L_47:
        /*001c*/ 	.word	0x00000000
        /*0020*/ 	.short	0x0002
        /*0022*/ 	.short	0x000c
        /*0024*/ 	.byte	0x00, 0xf0, 0x11, 0x00


	//----- nvinfo : EIATTR_KPARAM_INFO
	.align		4
.L_48:
        /*0028*/ 	.byte	0x04, 0x17
        /*002a*/ 	.short	(.L_50 - .L_49)
.L_49:
        /*002c*/ 	.word	0x00000000
        /*0030*/ 	.short	0x0001
        /*0032*/ 	.short	0x0008
        /*0034*/ 	.byte	0x00, 0xf0, 0x11, 0x00


	//----- nvinfo : EIATTR_KPARAM_INFO
	.align		4
.L_50:
        /*0038*/ 	.byte	0x04, 0x17
        /*003a*/ 	.short	(.L_52 - .L_51)
.L_51:
        /*003c*/ 	.word	0x00000000
        /*0040*/ 	.short	0x0000
        /*0042*/ 	.short	0x0000
        /*0044*/ 	.byte	0x00, 0xf5, 0x21, 0x00


	//----- nvinfo : EIATTR_SPARSE_MMA_MASK
	.align		4
.L_52:
        /*0048*/ 	.byte	0x03, 0x50
        /*004a*/ 	.short	0x0000


	//----- nvinfo : EIATTR_MAXREG_COUNT
	.align		4
        /*004c*/ 	.byte	0x03, 0x1b
        /*004e*/ 	.short	0x00ff


	//----- nvinfo : EIATTR_MERCURY_ISA_VERSION
	.align		4
        /*0050*/ 	.byte	0x03, 0x5f
        /*0052*/ 	.short	0x0101


	//----- nvinfo : EIATTR_VRC_CTA_INIT_COUNT
	.align		4
        /*0054*/ 	.byte	0x02, 0x4a
	.zero		1
	.zero		1


	//----- nvinfo : EIATTR_EXIT_INSTR_OFFSETS
	.align		4
        /*0058*/ 	.byte	0x04, 0x1c
        /*005a*/ 	.short	(.L_54 - .L_53)


	//   ....[0]....
.L_53:
        /*005c*/ 	.word	0x00000550


	//----- nvinfo : EIATTR_CRS_STACK_SIZE
	.align		4
.L_54:
        /*0060*/ 	.byte	0x04, 0x1e
        /*0062*/ 	.short	(.L_56 - .L_55)
.L_55:
        /*0064*/ 	.word	0x00000000


	//----- nvinfo : EIATTR_CBANK_PARAM_SIZE
	.align		4
.L_56:
        /*0068*/ 	.byte	0x03, 0x19
        /*006a*/ 	.short	0x0014


	//----- nvinfo : EIATTR_PARAM_CBANK
	.align		4
        /*006c*/ 	.byte	0x04, 0x0a
        /*006e*/ 	.short	(.L_58 - .L_57)
	.align		4
.L_57:
        /*0070*/ 	.word	index@(.nv.constant0._Z14distancekernelPfjjf)
        /*0074*/ 	.short	0x0380
        /*0076*/ 	.short	0x0014


	//----- nvinfo : EIATTR_SW_WAR
	.align		4
.L_58:
        /*0078*/ 	.byte	0x04, 0x36
        /*007a*/ 	.short	(.L_60 - .L_59)
.L_59:
        /*007c*/ 	.word	0x00000008
.L_60:


//--------------------- .nv.info._Z10sqrtkernelPfS_j --------------------------
	.section	.nv.info._Z10sqrtkernelPfS_j,"",@"SHT_CUDA_INFO"
	.sectionflags	@""
	.align	4


	//----- nvinfo : EIATTR_CUDA_API_VERSION
	.align		4
        /*0000*/ 	.byte	0x04, 0x37
        /*0002*/ 	.short	(.L_62 - .L_61)
.L_61:
        /*0004*/ 	.word	0x00000082


	//----- nvinfo : EIATTR_KPARAM_INFO
	.align		4
.L_62:
        /*0008*/ 	.byte	0x04, 0x17
        /*000a*/ 	.short	(.L_64 - .L_63)
.L_63:
        /*000c*/ 	.word	0x00000000
        /*0010*/ 	.short	0x0002
        /*0012*/ 	.short	0x0010
        /*0014*/ 	.byte	0x00, 0xf0, 0x11, 0x00


	//----- nvinfo : EIATTR_KPARAM_INFO
	.align		4
.L_64:
        /*0018*/ 	.byte	0x04, 0x17
        /*001a*/ 	.short	(.L_66 - .L_65)
.L_65:
        /*001c*/ 	.word	0x00000000
        /*0020*/ 	.short	0x0001
        /*0022*/ 	.short	0x0008
        /*0024*/ 	.byte	0x00, 0xf5, 0x21, 0x00


	//----- nvinfo : EIATTR_KPARAM_INFO
	.align		4
.L_66:
        /*0028*/ 	.byte	0x04, 0x17
        /*002a*/ 	.short	(.L_68 - .L_67)
.L_67:
        /*002c*/ 	.word	0x00000000
        /*0030*/ 	.short	0x0000
        /*0032*/ 	.short	0x0000
        /*0034*/ 	.byte	0x00, 0xf5, 0x21, 0x00


	//----- nvinfo : EIATTR_SPARSE_MMA_MASK
	.align		4
.L_68:
        /*0038*/ 	.byte	0x03, 0x50
        /*003a*/ 	.short	0x0000


	//----- nvinfo : EIATTR_MAXREG_COUNT
	.align		4
        /*003c*/ 	.byte	0x03, 0x1b
        /*003e*/ 	.short	0x00ff


	//----- nvinfo : EIATTR_MERCURY_ISA_VERSION
	.align		4
        /*0040*/ 	.byte	0x03, 0x5f
        /*0042*/ 	.short	0x0101


	//----- nvinfo : EIATTR_VRC_CTA_INIT_COUNT
	.align		4
        /*0044*/ 	.byte	0x02, 0x4a
	.zero		1
	.zero		1


	//----- nvinfo : EIATTR_EXIT_INSTR_OFFSETS
	.align		4
        /*0048*/ 	.byte	0x04, 0x1c
        /*004a*/ 	.short	(.L_70 - .L_69)


	//   ....[0]....
.L_69:
        /*004c*/ 	.word	0x00000170


	//----- nvinfo : EIATTR_CRS_STACK_SIZE
	.align		4
.L_70:
        /*0050*/ 	.byte	0x04, 0x1e
        /*0052*/ 	.short	(.L_72 - .L_71)
.L_71:
        /*0054*/ 	.word	0x00000000


	//----- nvinfo : EIATTR_CBANK_PARAM_SIZE
	.align		4
.L_72:
        /*0058*/ 	.byte	0x03, 0x19
        /*005a*/ 	.short	0x0014


	//----- nvinfo : EIATTR_PARAM_CBANK
	.align		4
        /*005c*/ 	.byte	0x04, 0x0a
        /*005e*/ 	.short	(.L_74 - .L_73)
	.align		4
.L_73:
        /*0060*/ 	.word	index@(.nv.constant0._Z10sqrtkernelPfS_j)
        /*0064*/ 	.short	0x0380
        /*0066*/ 	.short	0x0014


	//----- nvinfo : EIATTR_SW_WAR
	.align		4
.L_74:
        /*0068*/ 	.byte	0x04, 0x36
        /*006a*/ 	.short	(.L_76 - .L_75)
.L_75:
        /*006c*/ 	.word	0x00000008
.L_76:


//--------------------- .nv.callgraph             --------------------------
	.section	.nv.callgraph,"",@"SHT_CUDA_CALLGRAPH"
	.align	4
	.sectionentsize	8
	.align		4
        /*0000*/ 	.word	0x00000000
	.align		4
        /*0004*/ 	.word	0xffffffff
	.align		4
        /*0008*/ 	.word	0x00000000
	.align		4
        /*000c*/ 	.word	0xfffffffe
	.align		4
        /*0010*/ 	.word	0x00000000
	.align		4
        /*0014*/ 	.word	0xfffffffd
	.align		4
        /*0018*/ 	.word	0x00000000
	.align		4
        /*001c*/ 	.word	0xfffffffc


//--------------------- .nv.constant4             --------------------------
	.section	.nv.constant4,"a",@progbits
	.align	8
	.align		8
.nv.constant4:
        /*0000*/ 	.dword	__cudart_i2opi_f


//--------------------- .text._Z14wavecalckernelPP6float2PfS2_fj --------------------------
	.section	.text._Z14wavecalckernelPP6float2PfS2_fj,"ax",@progbits
	.align	128
        .global         _Z14wavecalckernelPP6float2PfS2_fj
        .type           _Z14wavecalckernelPP6float2PfS2_fj,@function
        .size           _Z14wavecalckernelPP6float2PfS2_fj,(.L_x_17 - _Z14wavecalckernelPP6float2PfS2_fj)
        .other          _Z14wavecalckernelPP6float2PfS2_fj,@"STO_CUDA_ENTRY STV_DEFAULT"
_Z14wavecalckernelPP6float2PfS2_fj:
.text._Z14wavecalckernelPP6float2PfS2_fj:
[----:B------:R-:W-:Y:S01]  /*0000*/  LDC R1, c[0x0][0x37c] ;  /* 0x0000df00ff017b82 */ /* 0x000fe20000000800 */
[----:B------:R-:W0:Y:S07]  /*0010*/  S2R R2, SR_CTAID.Y ;  /* 0x0000000000027919 */ /* 0x000e2e0000002600 */
[----:B------:R-:W0:Y:S01]  /*0020*/  S2UR UR4, SR_CTAID.X ;  /* 0x00000000000479c3 */ /* 0x000e220000002500 */
[----:B------:R-:W1:Y:S07]  /*0030*/  LDCU.64 UR6, c[0x0][0x358] ;  /* 0x00006b00ff0677ac */ /* 0x000e6e0008000a00 */
[----:B------:R-:W0:Y:S08]  /*0040*/  LDC.64 R6, c[0x0][0x398] ;  /* 0x0000e600ff067b82 */ /* 0x000e300000000a00 */
[----:B------:R-:W2:Y:S01]  /*0050*/  LDC.64 R4, c[0x0][0x390] ;  /* 0x0000e400ff047b82 */ /* 0x000ea20000000a00 */
[----:B0-----:R-:W-:-:S04]  /*0060*/  IMAD R2, R2, R7, UR4 ;  /* 0x0000000402027e24 */ /* 0x001fc8000f8e0207 */
[----:B--2---:R-:W-:-:S05]  /*0070*/  IMAD.WIDE R4, R2, 0x4, R4 ;  /* 0x0000000402047825 */ /* 0x004fca00078e0204 */
[----:B-1----:R-:W2:Y:S02]  /*0080*/  LDG.E R3, desc[UR6][R4.64] ;  /* 0x0000000604037981 */ /* 0x002ea4000c1e1900 */
[----:B--2---:R-:W-:-:S04]  /*0090*/  FMUL R3, R3, R6 ;  /* 0x0000000603037220 */ /* 0x004fc80000400000 */
[C---:B------:R-:W-:Y:S01]  /*00a0*/  FMUL R6, R3.reuse, 0.63661974668502807617 ;  /* 0x3f22f98303067820 */ /* 0x040fe20000400000 */
[----:B------:R-:W-:-:S05]  /*00b0*/  FSETP.GE.AND P0, PT, |R3|, 105615, PT ;  /* 0x47ce47800300780b */ /* 0x000fca0003f06200 */
[----:B------:R-:W0:Y:S02]  /*00c0*/  F2I.NTZ R6, R6 ;  /* 0x0000000600067305 */ /* 0x000e240000203100 */
[----:B0-----:R-:W-:-:S05]  /*00d0*/  I2FP.F32.S32 R0, R6 ;  /* 0x0000000600007245 */ /* 0x001fca0000201400 */
[----:B------:R-:W-:-:S04]  /*00e0*/  FFMA R7, R0, -1.5707962512969970703, R3 ;  /* 0xbfc90fda00077823 */ /* 0x000fc80000000003 */
[----:B------:R-:W-:-:S04]  /*00f0*/  FFMA R7, R0, -7.5497894158615963534e-08, R7 ;  /* 0xb3a2216800077823 */ /* 0x000fc80000000007 */
[----:B------:R-:W-:Y:S01]  /*0100*/  FFMA R0, R0, -5.3903029534742383927e-15, R7 ;  /* 0xa7c234c500007823 */ /* 0x000fe20000000007 */
[----:B------:R-:W-:Y:S06]  /*0110*/  @!P0 BRA `(.L_x_0) ;  /* 0x0000000400788947 */ /* 0x000fec0003800000 */
[----:B------:R-:W-:-:S13]  /*0120*/  FSETP.NEU.AND P0, PT, |R3|, +INF , PT ;  /* 0x7f8000000300780b */ /* 0x000fda0003f0d200 */
[----:B------:R-:W-:Y:S01]  /*0130*/  @!P0 FMUL R0, RZ, R3 ;  /* 0x00000003ff008220 */ /* 0x000fe20000400000 */
[----:B------:R-:W-:Y:S01]  /*0140*/  @!P0 IMAD.MOV.U32 R6, RZ, RZ, RZ ;  /* 0x000000ffff068224 */ /* 0x000fe200078e00ff */
[----:B------:R-:W-:Y:S06]  /*0150*/  @!P0 BRA `(.L_x_0) ;  /* 0x0000000400688947 */ /* 0x000fec0003800000 */
[----:B------:R-:W-:Y:S02]  /*0160*/  IMAD.SHL.U32 R4, R3, 0x100, RZ ;  /* 0x0000010003047824 */ /* 0x000fe400078e00ff */
[----:B------:R-:W-:Y:S02]  /*0170*/  HFMA2 R11, -RZ, RZ, 0, 0 ;  /* 0x00000000ff0b7431 */ /* 0x000fe400000001ff */
[----:B------:R-:W-:Y:S01]  /*0180*/  IMAD.MOV.U32 R0, RZ, RZ, RZ ;  /* 0x000000ffff007224 */ /* 0x000fe200078e00ff */
[----:B------:R-:W0:Y:S01]  /*0190*/  LDCU.64 UR8, c[0x4][URZ] ;  /* 0x01000000ff0877ac */ /* 0x000e220008000a00 */
[----:B------:R-:W-:Y:S01]  /*01a0*/  IMAD.MOV.U32 R16, RZ, RZ, RZ ;  /* 0x000000ffff107224 */ /* 0x000fe200078e00ff */
[----:B------:R-:W-:Y:S01]  /*01b0*/  LOP3.LUT R8, R4, 0x80000000, RZ, 0xfc, !PT ;  /* 0x8000000004087812 */ /* 0x000fe200078efcff */
[----:B------:R-:W-:-:S06]  /*01c0*/  UMOV UR4, URZ ;  /* 0x000000ff00047c82 */ /* 0x000fcc0008000000 */
.L_x_1:
[----:B0-----:R-:W-:Y:S02]  /*01d0*/  IMAD.U32 R6, RZ, RZ, UR8 ;  /* 0x00000008ff067e24 */ /* 0x001fe4000f8e00ff */
[----:B------:R-:W-:-:S05]  /*01e0*/  IMAD.U32 R7, RZ, RZ, UR9 ;  /* 0x00000009ff077e24 */ /* 0x000fca000f8e00ff */
[----:B------:R-:W2:Y:S01]  /*01f0*/  LDG.E.CONSTANT R5, desc[UR6][R6.64] ;  /* 0x0000000606057981 */ /* 0x000ea2000c1e9900 */
[----:B------:R-:W-:Y:S01]  /*0200*/  UIADD3 UR4, UPT, UPT, UR4, 0x1, URZ ;  /* 0x0000000104047890 */ /* 0x000fe2000fffe0ff */
[C---:B------:R-:W-:Y:S01]  /*0210*/  ISETP.EQ.AND P0, PT, R16.reuse, RZ, PT ;  /* 0x000000ff1000720c */ /* 0x040fe20003f02270 */
[----:B------:R-:W-:Y:S01]  /*0220*/  UIADD3 UR8, UP1, UPT, UR8, 0x4, URZ ;  /* 0x0000000408087890 */ /* 0x000fe2000ff3e0ff */
[C---:B------:R-:W-:Y:S01]  /*0230*/  ISETP.EQ.AND P1, PT, R16.reuse, 0x4, PT ;  /* 0x000000041000780c */ /* 0x040fe20003f22270 */
[----:B------:R-:W-:Y:S01]  /*0240*/  UISETP.NE.AND UP0, UPT, UR4, 0x6, UPT ;  /* 0x000000060400788c */ /* 0x000fe2000bf05270 */
[C---:B------:R-:W-:Y:S01]  /*0250*/  ISETP.EQ.AND P2, PT, R16.reuse, 0x8, PT ;  /* 0x000000081000780c */ /* 0x040fe20003f42270 */
[----:B------:R-:W-:Y:S01]  /*0260*/  UIADD3.X UR9, UPT, UPT, URZ, UR9, URZ, UP1, !UPT ;  /* 0x00000009ff097290 */ /* 0x000fe20008ffe4ff */
[C---:B------:R-:W-:Y:S02]  /*0270*/  ISETP.EQ.AND P3, PT, R16.reuse, 0xc, PT ;  /* 0x0000000c1000780c */ /* 0x040fe40003f62270 */
[----:B------:R-:W-:-:S02]  /*0280*/  ISETP.EQ.AND P4, PT, R16, 0x10, PT ;  /* 0x000000101000780c */ /* 0x000fc40003f82270 */
[C---:B------:R-:W-:Y:S01]  /*0290*/  ISETP.EQ.AND P5, PT, R16.reuse, 0x14, PT ;  /* 0x000000141000780c */ /* 0x040fe20003fa2270 */
[----:B------:R-:W-:Y:S02]  /*02a0*/  VIADD R16, R16, 0x4 ;  /* 0x0000000410107836 */ /* 0x000fe40000000000 */
[----:B--2---:R-:W-:-:S03]  /*02b0*/  IMAD.WIDE.U32 R4, R5, R8, RZ ;  /* 0x0000000805047225 */ /* 0x004fc600078e00ff */
[----:B------:R-:W-:-:S04]  /*02c0*/  IADD3 R4, P6, PT, R4, R0, RZ ;  /* 0x0000000004047210 */ /* 0x000fc80007fde0ff */
[----:B------:R-:W-:Y:S01]  /*02d0*/  IADD3.X R0, PT, PT, R5, R11, RZ, P6, !PT ;  /* 0x0000000b05007210 */ /* 0x000fe200037fe4ff */
[--C-:B------:R-:W-:Y:S01]  /*02e0*/  @P0 IMAD.MOV.U32 R9, RZ, RZ, R4.reuse ;  /* 0x000000ffff090224 */ /* 0x100fe200078e0004 */
[----:B------:R-:W-:Y:S01]  /*02f0*/  @P3 MOV R13, R4 ;  /* 0x00000004000d3202 */ /* 0x000fe20000000f00 */
[--C-:B------:R-:W-:Y:S02]  /*0300*/  @P1 IMAD.MOV.U32 R10, RZ, RZ, R4.reuse ;  /* 0x000000ffff0a1224 */ /* 0x100fe400078e0004 */
[--C-:B------:R-:W-:Y:S02]  /*0310*/  @P2 IMAD.MOV.U32 R12, RZ, RZ, R4.reuse ;  /* 0x000000ffff0c2224 */ /* 0x100fe400078e0004 */
[--C-:B------:R-:W-:Y:S02]  /*0320*/  @P4 IMAD.MOV.U32 R14, RZ, RZ, R4.reuse ;  /* 0x000000ffff0e4224 */ /* 0x100fe400078e0004 */
[----:B------:R-:W-:Y:S01]  /*0330*/  @P5 IMAD.MOV.U32 R15, RZ, RZ, R4 ;  /* 0x000000ffff0f5224 */ /* 0x000fe200078e0004 */
[----:B------:R-:W-:Y:S06]  /*0340*/  BRA.U UP0, `(.L_x_1) ;  /* 0xfffffffd00a07547 */ /* 0x000fec000b83ffff */
[----:B------:R-:W-:-:S04]  /*0350*/  SHF.R.U32.HI R4, RZ, 0x17, R3 ;  /* 0x00000017ff047819 */ /* 0x000fc80000011603 */
[C---:B------:R-:W-:Y:S02]  /*0360*/  LOP3.LUT R5, R4.reuse, 0xe0, RZ, 0xc0, !PT ;  /* 0x000000e004057812 */ /* 0x040fe400078ec0ff */
[----:B------:R-:W-:Y:S02]  /*0370*/  LOP3.LUT P6, RZ, R4, 0x1f, RZ, 0xc0, !PT ;  /* 0x0000001f04ff7812 */ /* 0x000fe400078cc0ff */
[----:B------:R-:W-:-:S04]  /*0380*/  IADD3 R5, PT, PT, R5, -0x80, RZ ;  /* 0xffffff8005057810 */ /* 0x000fc80007ffe0ff */
[----:B------:R-:W-:-:S05]  /*0390*/  SHF.R.U32.HI R5, RZ, 0x5, R5 ;  /* 0x00000005ff057819 */ /* 0x000fca0000011605 */
[----:B------:R-:W-:-:S05]  /*03a0*/  IMAD.U32 R8, R5, -0x4, RZ ;  /* 0xfffffffc05087824 */ /* 0x000fca00078e00ff */
[C---:B------:R-:W-:Y:S02]  /*03b0*/  ISETP.EQ.AND P3, PT, R8.reuse, -0x18, PT ;  /* 0xffffffe80800780c */ /* 0x040fe40003f62270 */
[C---:B------:R-:W-:Y:S02]  /*03c0*/  ISETP.EQ.AND P4, PT, R8.reuse, -0x14, PT ;  /* 0xffffffec0800780c */ /* 0x040fe40003f82270 */
[C---:B------:R-:W-:Y:S02]  /*03d0*/  ISETP.EQ.AND P2, PT, R8.reuse, -0x10, PT ;  /* 0xfffffff00800780c */ /* 0x040fe40003f42270 */
[C---:B------:R-:W-:Y:S02]  /*03e0*/  ISETP.EQ.AND P1, PT, R8.reuse, -0xc, PT ;  /* 0xfffffff40800780c */ /* 0x040fe40003f22270 */
[C---:B------:R-:W-:Y:S02]  /*03f0*/  ISETP.EQ.AND P0, PT, R8.reuse, -0x8, PT ;  /* 0xfffffff80800780c */ /* 0x040fe40003f02270 */
[----:B------:R-:W-:-:S03]  /*0400*/  ISETP.EQ.AND P5, PT, R8, RZ, PT ;  /* 0x000000ff0800720c */ /* 0x000fc60003fa2270 */
[--C-:B------:R-:W-:Y:S01]  /*0410*/  @P3 IMAD.MOV.U32 R5, RZ, RZ, R9.reuse ;  /* 0x000000ffff053224 */ /* 0x100fe200078e0009 */
[C---:B------:R-:W-:Y:S01]  /*0420*/  ISETP.EQ.AND P3, PT, R8.reuse, -0x4, PT ;  /* 0xfffffffc0800780c */ /* 0x040fe20003f62270 */
[----:B------:R-:W-:Y:S01]  /*0430*/  @P4 IMAD.MOV.U32 R6, RZ, RZ, R9 ;  /* 0x000000ffff064224 */ /* 0x000fe200078e0009 */
[----:B------:R-:W-:Y:S01]  /*0440*/  @P4 MOV R5, R10 ;  /* 0x0000000a00054202 */ /* 0x000fe20000000f00 */
[----:B------:R-:W-:Y:S01]  /*0450*/  @P2 IMAD.MOV.U32 R5, RZ, RZ, R12 ;  /* 0x000000ffff052224 */ /* 0x000fe200078e000c */
[----:B------:R-:W-:Y:S01]  /*0460*/  ISETP.EQ.AND P4, PT, R8, 0x4, PT ;  /* 0x000000040800780c */ /* 0x000fe20003f82270 */
[----:B------:R-:W-:Y:S01]  /*0470*/  @P2 IMAD.MOV.U32 R6, RZ, RZ, R10 ;  /* 0x000000ffff062224 */ /* 0x000fe200078e000a */
[----:B------:R-:W-:Y:S01]  /*0480*/  @P1 MOV R5, R13 ;  /* 0x0000000d00051202 */ /* 0x000fe20000000f00 */
[----:B------:R-:W-:Y:S02]  /*0490*/  @P0 IMAD.MOV.U32 R5, RZ, RZ, R14 ;  /* 0x000000ffff050224 */ /* 0x000fe400078e000e */
[----:B------:R-:W-:-:S02]  /*04a0*/  @P1 IMAD.MOV.U32 R6, RZ, RZ, R12 ;  /* 0x000000ffff061224 */ /* 0x000fc400078e000c */
[----:B------:R-:W-:Y:S02]  /*04b0*/  @P0 IMAD.MOV.U32 R6, RZ, RZ, R13 ;  /* 0x000000ffff060224 */ /* 0x000fe400078e000d */
[----:B------:R-:W-:Y:S01]  /*04c0*/  @P3 MOV R5, R15 ;  /* 0x0000000f00053202 */ /* 0x000fe20000000f00 */
[----:B------:R-:W-:Y:S02]  /*04d0*/  @P5 IMAD.MOV.U32 R5, RZ, RZ, R0 ;  /* 0x000000ffff055224 */ /* 0x000fe400078e0000 */
[----:B------:R-:W-:Y:S02]  /*04e0*/  @P3 IMAD.MOV.U32 R6, RZ, RZ, R14 ;  /* 0x000000ffff063224 */ /* 0x000fe400078e000e */
[----:B------:R-:W-:Y:S01]  /*04f0*/  @P5 IMAD.MOV.U32 R6, RZ, RZ, R15 ;  /* 0x000000ffff065224 */ /* 0x000fe200078e000f */
[----:B------:R-:W-:Y:S01]  /*0500*/  MOV R7, R5 ;  /* 0x0000000500077202 */ /* 0x000fe20000000f00 */
[----:B------:R-:W-:Y:S01]  /*0510*/  @P4 IMAD.MOV.U32 R6, RZ, RZ, R0 ;  /* 0x000000ffff064224 */ /* 0x000fe200078e0000 */
[----:B------:R-:W-:Y:S06]  /*0520*/  @!P6 BRA `(.L_x_2) ;  /* 0x00000000002ce947 */ /* 0x000fec0003800000 */
[----:B------:R-:W-:Y:S01]  /*0530*/  @P2 IMAD.MOV.U32 R5, RZ, RZ, R9 ;  /* 0x000000ffff052224 */ /* 0x000fe200078e0009 */
[----:B------:R-:W-:Y:S01]  /*0540*/  LOP3.LUT R4, R4, 0x1f, RZ, 0xc0, !PT ;  /* 0x0000001f04047812 */ /* 0x000fe200078ec0ff */
[----:B------:R-:W-:Y:S01]  /*0550*/  @P1 IMAD.MOV.U32 R5, RZ, RZ, R10 ;  /* 0x000000ffff051224 */ /* 0x000fe200078e000a */
[----:B------:R-:W-:Y:S01]  /*0560*/  @P0 MOV R5, R12 ;  /* 0x0000000c00050202 */ /* 0x000fe20000000f00 */
[----:B------:R-:W-:Y:S01]  /*0570*/  @P3 IMAD.MOV.U32 R5, RZ, RZ, R13 ;  /* 0x000000ffff053224 */ /* 0x000fe200078e000d */
[----:B------:R-:W-:Y:S01]  /*0580*/  ISETP.EQ.AND P0, PT, R8, 0x8, PT ;  /* 0x000000080800780c */ /* 0x000fe20003f02270 */
[----:B------:R-:W-:Y:S01]  /*0590*/  @P5 IMAD.MOV.U32 R5, RZ, RZ, R14 ;  /* 0x000000ffff055224 */ /* 0x000fe200078e000e */
[----:B------:R-:W-:Y:S02]  /*05a0*/  @P4 MOV R5, R15 ;  /* 0x0000000f00054202 */ /* 0x000fe40000000f00 */
[----:B------:R-:W-:-:S09]  /*05b0*/  SHF.L.W.U32.HI R7, R6, R4, R7 ;  /* 0x0000000406077219 */ /* 0x000fd20000010e07 */
[----:B------:R-:W-:-:S05]  /*05c0*/  @P0 IMAD.MOV.U32 R5, RZ, RZ, R0 ;  /* 0x000000ffff050224 */ /* 0x000fca00078e0000 */
[----:B------:R-:W-:-:S07]  /*05d0*/  SHF.L.W.U32.HI R6, R5, R4, R6 ;  /* 0x0000000405067219 */ /* 0x000fce0000010e06 */
.L_x_2:
[C---:B------:R-:W-:Y:S01]  /*05e0*/  SHF.L.W.U32.HI R0, R6.reuse, 0x2, R7 ;  /* 0x0000000206007819 */ /* 0x040fe20000010e07 */
[----:B------:R-:W-:Y:S01]  /*05f0*/  IMAD.SHL.U32 R6, R6, 0x4, RZ ;  /* 0x0000000406067824 */ /* 0x000fe200078e00ff */
[----:B------:R-:W-:Y:S01]  /*0600*/  UMOV UR4, 0x54442d19 ;  /* 0x54442d1900047882 */ /* 0x000fe20000000000 */
[----:B------:R-:W-:Y:S01]  /*0610*/  UMOV UR5, 0x3bf921fb ;  /* 0x3bf921fb00057882 */ /* 0x000fe20000000000 */
[----:B------:R-:W-:Y:S02]  /*0620*/  SHF.R.S32.HI R5, RZ, 0x1f, R0 ;  /* 0x0000001fff057819 */ /* 0x000fe40000011400 */
[----:B------:R-:W-:Y:S02]  /*0630*/  ISETP.GE.AND P0, PT, R3, RZ, PT ;  /* 0x000000ff0300720c */ /* 0x000fe40003f06270 */
[C---:B------:R-:W-:Y:S02]  /*0640*/  LOP3.LUT R8, R5.reuse, R6, RZ, 0x3c, !PT ;  /* 0x0000000605087212 */ /* 0x040fe400078e3cff */
[----:B------:R-:W-:-:S02]  /*0650*/  LOP3.LUT R9, R5, R0, RZ, 0x3c, !PT ;  /* 0x0000000005097212 */ /* 0x000fc400078e3cff */
[----:B------:R-:W-:Y:S02]  /*0660*/  SHF.R.U32.HI R6, RZ, 0x1e, R7 ;  /* 0x0000001eff067819 */ /* 0x000fe40000011607 */
[----:B------:R-:W0:Y:S01]  /*0670*/  I2F.F64.S64 R4, R8 ;  /* 0x0000000800047312 */ /* 0x000e220000301c00 */
[C---:B------:R-:W-:Y:S02]  /*0680*/  LOP3.LUT R3, R0.reuse, R3, RZ, 0x3c, !PT ;  /* 0x0000000300037212 */ /* 0x040fe400078e3cff */
[----:B------:R-:W-:Y:S02]  /*0690*/  LEA.HI R6, R0, R6, RZ, 0x1 ;  /* 0x0000000600067211 */ /* 0x000fe400078f08ff */
[----:B------:R-:W-:Y:S02]  /*06a0*/  ISETP.GE.AND P1, PT, R3, RZ, PT ;  /* 0x000000ff0300720c */ /* 0x000fe40003f26270 */
[----:B------:R-:W-:-:S05]  /*06b0*/  IADD3 R0, PT, PT, -R6, RZ, RZ ;  /* 0x000000ff06007210 */ /* 0x000fca0007ffe1ff */
[----:B------:R-:W-:Y:S01]  /*06c0*/  @!P0 IMAD.MOV.U32 R6, RZ, RZ, R0 ;  /* 0x000000ffff068224 */ /* 0x000fe200078e0000 */
[----:B0-----:R-:W-:-:S10]  /*06d0*/  DMUL R4, R4, UR4 ;  /* 0x0000000404047c28 */ /* 0x001fd40008000000 */
[----:B------:R-:W0:Y:S02]  /*06e0*/  F2F.F32.F64 R4, R4 ;  /* 0x0000000400047310 */ /* 0x000e240000301000 */
[----:B0-----:R-:W-:-:S07]  /*06f0*/  FSEL R0, -R4, R4, !P1 ;  /* 0x0000000404007208 */ /* 0x001fce0004800100 */
.L_x_0:
[----:B------:R-:W0:Y:S08]  /*0700*/  LDC.64 R4, c[0x0][0x388] ;  /* 0x0000e200ff047b82 */ /* 0x000e300000000a00 */
[----:B------:R-:W1:Y:S01]  /*0710*/  LDC.64 R8, c[0x0][0x380] ;  /* 0x0000e000ff087b82 */ /* 0x000e620000000a00 */
[----:B0-----:R-:W-:-:S05]  /*0720*/  IMAD.WIDE R4, R2, 0x4, R4 ;  /* 0x0000000402047825 */ /* 0x001fca00078e0204 */
[----:B------:R-:W2:Y:S01]  /*0730*/  LDG.E R15, desc[UR6][R4.64] ;  /* 0x00000006040f7981 */ /* 0x000ea2000c1e1900 */
[----:B-1----:R-:W-:-:S05]  /*0740*/  IMAD.WIDE R2, R2, 0x8, R8 ;  /* 0x0000000802027825 */ /* 0x002fca00078e0208 */
[----:B------:R-:W3:Y:S01]  /*0750*/  LDG.E.64 R8, desc[UR6][R2.64] ;  /* 0x0000000602087981 */ /* 0x000ee2000c1e1b00 */
[----:B------:R-:W-:Y:S02]  /*0760*/  IMAD.MOV.U32 R10, RZ, RZ, 0x37cbac00 ;  /* 0x37cbac00ff0a7424 */ /* 0x000fe400078e00ff */
[----:B------:R-:W-:Y:S01]  /*0770*/  FMUL R7, R0, R0 ;  /* 0x0000000000077220 */ /* 0x000fe20000400000 */
[----:B------:R-:W-:-:S03]  /*0780*/  MOV R12, 0x394d4153 ;  /* 0x394d4153000c7802 */ /* 0x000fc60000000f00 */
[C---:B------:R-:W-:Y:S02]  /*0790*/  FFMA R10, R7.reuse, R10, -0.0013887860113754868507 ;  /* 0xbab607ed070a7423 */ /* 0x040fe4000000000a */
[C---:B------:R-:W-:Y:S02]  /*07a0*/  FFMA R12, R7.reuse, -R12, 0.0083327032625675201416 ;  /* 0x3c0885e4070c7423 */ /* 0x040fe4000000080c */
[C---:B------:R-:W-:Y:S01]  /*07b0*/  FFMA R10, R7.reuse, R10, 0.041666727513074874878 ;  /* 0x3d2aaabb070a7423 */ /* 0x040fe2000000000a */
[C---:B------:R-:W-:Y:S01]  /*07c0*/  FFMA R11, R7.reuse, R0, RZ ;  /* 0x00000000070b7223 */ /* 0x040fe200000000ff */
[C---:B------:R-:W-:Y:S01]  /*07d0*/  FFMA R12, R7.reuse, R12, -0.16666662693023681641 ;  /* 0xbe2aaaa8070c7423 */ /* 0x040fe2000000000c */
[C---:B------:R-:W-:Y:S01]  /*07e0*/  LOP3.LUT R13, R6.reuse, 0x1, RZ, 0xc0, !PT ;  /* 0x00000001060d7812 */ /* 0x040fe200078ec0ff */
[----:B------:R-:W-:Y:S02]  /*07f0*/  FFMA R10, R7, R10, -0.4999999701976776123 ;  /* 0xbeffffff070a7423 */ /* 0x000fe4000000000a */
[----:B------:R-:W-:Y:S01]  /*0800*/  FFMA R11, R11, R12, R0 ;  /* 0x0000000c0b0b7223 */ /* 0x000fe20000000000 */
[----:B------:R-:W-:-:S02]  /*0810*/  VIADD R0, R6, 0x1 ;  /* 0x0000000106007836 */ /* 0x000fc40000000000 */
[----:B------:R-:W-:Y:S01]  /*0820*/  FFMA R10, R7, R10, 1 ;  /* 0x3f800000070a7423 */ /* 0x000fe2000000000a */
[----:B------:R-:W-:Y:S02]  /*0830*/  ISETP.NE.U32.AND P0, PT, R13, 0x1, PT ;  /* 0x000000010d00780c */ /* 0x000fe40003f05070 */
[----:B------:R-:W-:Y:S02]  /*0840*/  LOP3.LUT P1, RZ, R0, 0x2, RZ, 0xc0, !PT ;  /* 0x0000000200ff7812 */ /* 0x000fe4000782c0ff */
[----:B------:R-:W-:-:S04]  /*0850*/  FSEL R0, R11, R10, !P0 ;  /* 0x0000000a0b007208 */ /* 0x000fc80004000000 */
[----:B------:R-:W-:-:S05]  /*0860*/  FSEL R0, R0, -R0, !P1 ;  /* 0x8000000000007208 */ /* 0x000fca0004800000 */
[----:B--2---:R-:W-:-:S05]  /*0870*/  FMUL R15, R0, R15 ;  /* 0x0000000f000f7220 */ /* 0x004fca0000400000 */
[----:B---3--:R-:W-:Y:S04]  /*0880*/  STG.E desc[UR6][R8.64], R15 ;  /* 0x0000000f08007986 */ /* 0x008fe8000c101906 */
[----:B------:R-:W2:Y:S04]  /*0890*/  LDG.E R5, desc[UR6][R4.64] ;  /* 0x0000000604057981 */ /* 0x000ea8000c1e1900 */
[----:B------:R-:W3:Y:S01]  /*08a0*/  LDG.E.64 R2, desc[UR6][R2.64] ;  /* 0x0000000602027981 */ /* 0x000ee2000c1e1b00 */
[----:B------:R-:W-:Y:S02]  /*08b0*/  LOP3.LUT P1, RZ, R6, 0x2, RZ, 0xc0, !PT ;  /* 0x0000000206ff7812 */ /* 0x000fe4000782c0ff */
[----:B------:R-:W-:-:S04]  /*08c0*/  FSEL R10, R10, R11, !P0 ;  /* 0x0000000b0a0a7208 */ /* 0x000fc80004000000 */
[----:B------:R-:W-:-:S05]  /*08d0*/  FSEL R10, R10, -R10, !P1 ;  /* 0x8000000a0a0a7208 */ /* 0x000fca0004800000 */
[----:B--2---:R-:W-:-:S05]  /*08e0*/  FMUL R7, R10, R5 ;  /* 0x000000050a077220 */ /* 0x004fca0000400000 */
[----:B---3--:R-:W-:Y:S01]  /*08f0*/  STG.E desc[UR6][R2.64+0x4], R7 ;  /* 0x0000040702007986 */ /* 0x008fe2000c101906 */
[----:B------:R-:W-:Y:S05]  /*0900*/  EXIT ;  /* 0x000000000000794d */ /* 0x000fea0003800000 */
.L_x_3:
[----:B------:R-:W-:-:S00]  /*0910*/  BRA `(.L_x_3) ;  /* 0xfffffffc00fc7947 */ /* 0x000fc0000383ffff */
[----:B------:R-:W-:-:S00]  /*0920*/  NOP ;  /* 0x0000000000007918 */ /* 0x000fc00000000000 */
        /* <DEDUP_REMOVED lines=13> */
.L_x_17:


//--------------------- .text._Z14distancekernelPfjjf --------------------------
	.section	.text._Z14distancekernelPfjjf,"ax",@progbits
	.align	128
        .global         _Z14distancekernelPfjjf
        .type           _Z14distancekernelPfjjf,@function
        .size           _Z14distancekernelPfjjf,(.L_x_15 - _Z14distancekernelPfjjf)
        .other          _Z14distancekernelPfjjf,@"STO_CUDA_ENTRY STV_DEFAULT"
_Z14distancekernelPfjjf:
.text._Z14distancekernelPfjjf:
[----:B------:R-:W-:Y:S08]  /*0000*/  LDC R1, c[0x0][0x37c] ;  /* 0x0000df00ff017b82 */ /* 0x000ff00000000800 */
[----:B------:R-:W0:Y:S01]  /*0010*/  S2UR UR5, SR_CTAID.X ;  /* 0x00000000000579c3 */ /* 0x000e220000002500 */
[----:B------:R-:W1:Y:S01]  /*0020*/  S2R R2, SR_CTAID.Y ;  /* 0x0000000000027919 */ /* 0x000e620000002600 */
[----:B------:R-:W-:Y:S01]  /*0030*/  UMOV UR6, 0xcccccccd ;  /* 0xcccccccd00067882 */ /* 0x000fe20000000000 */
[----:B------:R-:W-:Y:S01]  /*0040*/  UMOV UR7, 0x4019cccc ;  /* 0x4019cccc00077882 */ /* 0x000fe20000000000 */
[----:B------:R-:W-:-:S04]  /*0050*/  MOV R0, 0xe0 ;  /* 0x000000e000007802 */ /* 0x000fc80000000f00 */
[----:B------:R-:W1:Y:S01]  /*0060*/  LDC R3, c[0x0][0x388] ;  /* 0x0000e200ff037b82 */ /* 0x000e620000000800 */
[----:B0-----:R-:W-:-:S09]  /*0070*/  UIADD3 UR4, UPT, UPT, UR5, -0x2b8, URZ ;  /* 0xfffffd4805047890 */ /* 0x001fd2000fffe0ff */
[----:B------:R-:W0:Y:S01]  /*0080*/  I2F.F64 R4, UR4 ;  /* 0x0000000400047d12 */ /* 0x000e220008201c00 */
[----:B-1----:R-:W-:Y:S01]  /*0090*/  IMAD R28, R2, R3, UR5 ;  /* 0x00000005021c7e24 */ /* 0x002fe2000f8e0203 */
[----:B0-----:R-:W-:-:S08]  /*00a0*/  DMUL R4, R4, UR6 ;  /* 0x0000000604047c28 */ /* 0x001fd00008000000 */
[----:B------:R-:W-:-:S10]  /*00b0*/  DADD R10, -RZ, |R4| ;  /* 0x00000000ff0a7229 */ /* 0x000fd40000000504 */
[----:B------:R-:W-:-:S07]  /*00c0*/  IMAD.MOV.U32 R29, RZ, RZ, R11 ;  /* 0x000000ffff1d7224 */ /* 0x000fce00078e000b */
[----:B------:R-:W-:Y:S05]  /*00d0*/  CALL.REL.NOINC `($_Z14distancekernelPfjjf$__internal_accurate_pow) ;  /* 0x0000000400847944 */ /* 0x000fea0003c00000 */
[C---:B------:R-:W-:Y:S01]  /*00e0*/  DADD R6, R4.reuse, 2 ;  /* 0x4000000004067429 */ /* 0x040fe20000000000 */
[----:B------:R-:W-:Y:S01]  /*00f0*/  VIADD R0, R2, 0xfffffdf8 ;  /* 0xfffffdf802007836 */ /* 0x000fe20000000000 */
[----:B------:R-:W-:Y:S01]  /*0100*/  DSETP.NEU.AND P1, PT, R4, RZ, PT ;  /* 0x000000ff0400722a */ /* 0x000fe20003f2d000 */
[----:B------:R-:W-:Y:S01]  /*0110*/  UMOV UR4, 0xcccccccd ;  /* 0xcccccccd00047882 */ /* 0x000fe20000000000 */
[----:B------:R-:W-:Y:S01]  /*0120*/  UMOV UR5, 0x4019cccc ;  /* 0x4019cccc00057882 */ /* 0x000fe20000000000 */
[----:B------:R0:W1:Y:S05]  /*0130*/  I2F.F64 R2, R0 ;  /* 0x0000000000027312 */ /* 0x00006a0000201c00 */
[----:B------:R-:W-:-:S02]  /*0140*/  LOP3.LUT R6, R7, 0x7ff00000, RZ, 0xc0, !PT ;  /* 0x7ff0000007067812 */ /* 0x000fc400078ec0ff */
[----:B0-----:R-:W-:Y:S02]  /*0150*/  MOV R0, 0x220 ;  /* 0x0000022000007802 */ /* 0x001fe40000000f00 */
[----:B------:R-:W-:Y:S02]  /*0160*/  ISETP.NE.AND P0, PT, R6, 0x7ff00000, PT ;  /* 0x7ff000000600780c */ /* 0x000fe40003f05270 */
[----:B------:R-:W-:Y:S01]  /*0170*/  @!P1 CS2R R8, SRZ ;  /* 0x0000000000089805 */ /* 0x000fe2000001ff00 */
[----:B------:R-:W-:Y:S02]  /*0180*/  DSETP.NEU.AND P1, PT, R4, 1, PT ;  /* 0x3ff000000400742a */ /* 0x000fe40003f2d000 */
[----:B-1----:R-:W-:-:S08]  /*0190*/  DMUL R2, R2, UR4 ;  /* 0x0000000402027c28 */ /* 0x002fd00008000000 */
[----:B------:R-:W-:Y:S02]  /*01a0*/  DSETP.NEU.OR P0, PT, |R4|, +INF , P0 ;  /* 0x7ff000000400742a */ /* 0x000fe4000070d600 */
[----:B------:R-:W-:-:S10]  /*01b0*/  DADD R10, -RZ, |R2| ;  /* 0x00000000ff0a7229 */ /* 0x000fd40000000502 */
[----:B------:R-:W-:Y:S02]  /*01c0*/  IMAD.MOV.U32 R29, RZ, RZ, R11 ;  /* 0x000000ffff1d7224 */ /* 0x000fe400078e000b */
[----:B------:R-:W-:Y:S02]  /*01d0*/  @!P0 IMAD.MOV.U32 R8, RZ, RZ, 0x0 ;  /* 0x00000000ff088424 */ /* 0x000fe400078e00ff */
[----:B------:R-:W-:-:S03]  /*01e0*/  @!P0 IMAD.MOV.U32 R9, RZ, RZ, 0x7ff00000 ;  /* 0x7ff00000ff098424 */ /* 0x000fc600078e00ff */
[----:B------:R-:W-:Y:S02]  /*01f0*/  FSEL R4, R8, RZ, P1 ;  /* 0x000000ff08047208 */ /* 0x000fe40000800000 */
[----:B------:R-:W-:-:S07]  /*0200*/  FSEL R5, R9, 1.875, P1 ;  /* 0x3ff0000009057808 */ /* 0x000fce0000800000 */
[----:B------:R-:W-:Y:S05]  /*0210*/  CALL.REL.NOINC `($_Z14distancekernelPfjjf$__internal_accurate_pow) ;  /* 0x0000000400347944 */ /* 0x000fea0003c00000 */
[C---:B------:R-:W-:Y:S01]  /*0220*/  DADD R6, R2.reuse, 2 ;  /* 0x4000000002067429 */ /* 0x040fe20000000000 */
[----:B------:R-:W0:Y:S01]  /*0230*/  LDCU UR4, c[0x0][0x390] ;  /* 0x00007200ff0477ac */ /* 0x000e220008000800 */
[----:B------:R-:W-:Y:S01]  /*0240*/  DSETP.NEU.AND P1, PT, R2, RZ, PT ;  /* 0x000000ff0200722a */ /* 0x000fe20003f2d000 */
[----:B------:R-:W-:-:S07]  /*0250*/  MOV R0, 0x340 ;  /* 0x0000034000007802 */ /* 0x000fce0000000f00 */
[----:B------:R-:W-:-:S04]  /*0260*/  LOP3.LUT R6, R7, 0x7ff00000, RZ, 0xc0, !PT ;  /* 0x7ff0000007067812 */ /* 0x000fc800078ec0ff */
[----:B------:R-:W-:Y:S02]  /*0270*/  ISETP.NE.AND P0, PT, R6, 0x7ff00000, PT ;  /* 0x7ff000000600780c */ /* 0x000fe40003f05270 */
[----:B------:R-:W-:Y:S01]  /*0280*/  @!P1 CS2R R8, SRZ ;  /* 0x0000000000089805 */ /* 0x000fe2000001ff00 */
[C---:B------:R-:W-:Y:S01]  /*0290*/  DSETP.NEU.AND P1, PT, R2.reuse, 1, PT ;  /* 0x3ff000000200742a */ /* 0x040fe20003f2d000 */
[----:B0-----:R-:W0:Y:S09]  /*02a0*/  F2F.F64.F32 R6, UR4 ;  /* 0x0000000400067d10 */ /* 0x001e320008201800 */
[----:B------:R-:W-:-:S02]  /*02b0*/  DSETP.NEU.OR P0, PT, |R2|, +INF , P0 ;  /* 0x7ff000000200742a */ /* 0x000fc4000070d600 */
[----:B0-----:R-:W-:-:S12]  /*02c0*/  DADD R10, -RZ, |R6| ;  /* 0x00000000ff0a7229 */ /* 0x001fd80000000506 */
[----:B------:R-:W-:Y:S01]  /*02d0*/  @!P0 IMAD.MOV.U32 R9, RZ, RZ, 0x7ff00000 ;  /* 0x7ff00000ff098424 */ /* 0x000fe200078e00ff */
[----:B------:R-:W-:Y:S01]  /*02e0*/  @!P0 MOV R8, 0x0 ;  /* 0x0000000000088802 */ /* 0x000fe20000000f00 */
[----:B------:R-:W-:-:S03]  /*02f0*/  IMAD.MOV.U32 R29, RZ, RZ, R11 ;  /* 0x000000ffff1d7224 */ /* 0x000fc600078e000b */
[----:B------:R-:W-:Y:S02]  /*0300*/  FSEL R2, R8, RZ, P1 ;  /* 0x000000ff08027208 */ /* 0x000fe40000800000 */
[----:B------:R-:W-:-:S06]  /*0310*/  FSEL R3, R9, 1.875, P1 ;  /* 0x3ff0000009037808 */ /* 0x000fcc0000800000 */
[----:B------:R-:W-:-:S11]  /*0320*/  DADD R4, R4, R2 ;  /* 0x0000000004047229 */ /* 0x000fd60000000002 */
[----:B------:R-:W-:Y:S05]  /*0330*/  CALL.REL.NOINC `($_Z14distancekernelPfjjf$__internal_accurate_pow) ;  /* 0x0000000000ec7944 */ /* 0x000fea0003c00000 */
[----:B------:R-:W0:Y:S01]  /*0340*/  LDC R0, c[0x0][0x390] ;  /* 0x0000e400ff007b82 */ /* 0x000e220000000800 */
[----:B------:R-:W-:-:S10]  /*0350*/  DADD R2, R6, 2 ;  /* 0x4000000006027429 */ /* 0x000fd40000000000 */
[----:B------:R-:W-:-:S04]  /*0360*/  LOP3.LUT R2, R3, 0x7ff00000, RZ, 0xc0, !PT ;  /* 0x7ff0000003027812 */ /* 0x000fc800078ec0ff */
[----:B------:R-:W-:Y:S02]  /*0370*/  ISETP.NE.AND P2, PT, R2, 0x7ff00000, PT ;  /* 0x7ff000000200780c */ /* 0x000fe40003f45270 */
[C---:B0-----:R-:W-:Y:S02]  /*0380*/  FSETP.NEU.AND P1, PT, R0.reuse, RZ, PT ;  /* 0x000000ff0000720b */ /* 0x041fe40003f2d000 */
[----:B------:R-:W-:-:S11]  /*0390*/  FSETP.NEU.AND P0, PT, R0, 1, PT ;  /* 0x3f8000000000780b */ /* 0x000fd60003f0d000 */
[----:B------:R-:W-:Y:S01]  /*03a0*/  @!P1 CS2R R8, SRZ ;  /* 0x0000000000089805 */ /* 0x000fe2000001ff00 */
[----:B------:R-:W-:Y:S06]  /*03b0*/  @P2 BRA `(.L_x_4) ;  /* 0x0000000000182947 */ /* 0x000fec0003800000 */
[----:B------:R-:W-:-:S13]  /*03c0*/  FSETP.NAN.AND P1, PT, R0, R0, PT ;  /* 0x000000000000720b */ /* 0x000fda0003f28000 */
[----:B------:R-:W-:Y:S01]  /*03d0*/  @P1 DADD R8, R6, 2 ;  /* 0x4000000006081429 */ /* 0x000fe20000000000 */
[----:B------:R-:W-:Y:S10]  /*03e0*/  @P1 BRA `(.L_x_4) ;  /* 0x00000000000c1947 */ /* 0x000ff40003800000 */
[----:B------:R-:W-:-:S14]  /*03f0*/  DSETP.NEU.AND P1, PT, |R6|, +INF , PT ;  /* 0x7ff000000600742a */ /* 0x000fdc0003f2d200 */
[----:B------:R-:W-:Y:S02]  /*0400*/  @!P1 IMAD.MOV.U32 R8, RZ, RZ, 0x0 ;  /* 0x00000000ff089424 */ /* 0x000fe400078e00ff */
[----:B------:R-:W-:-:S07]  /*0410*/  @!P1 IMAD.MOV.U32 R9, RZ, RZ, 0x7ff00000 ;  /* 0x7ff00000ff099424 */ /* 0x000fce00078e00ff */
.L_x_4:
[----:B------:R-:W-:Y:S01]  /*0420*/  FSEL R2, R8, RZ, P0 ;  /* 0x000000ff08027208 */ /* 0x000fe20000000000 */
[----:B------:R-:W0:Y:S01]  /*0430*/  LDCU.64 UR4, c[0x0][0x358] ;  /* 0x00006b00ff0477ac */ /* 0x000e220008000a00 */
[----:B------:R-:W-:-:S06]  /*0440*/  FSEL R3, R9, 1.875, P0 ;  /* 0x3ff0000009037808 */ /* 0x000fcc0000000000 */
[----:B------:R-:W-:-:S06]  /*0450*/  DADD R4, R4, R2 ;  /* 0x0000000004047229 */ /* 0x000fcc0000000002 */
[----:B------:R-:W1:Y:S02]  /*0460*/  F2F.F32.F64 R6, R4 ;  /* 0x0000000400067310 */ /* 0x000e640000301000 */
[----:B-1----:R-:W-:-:S06]  /*0470*/  IADD3 R0, PT, PT, R6, -0xd000000, RZ ;  /* 0xf300000006007810 */ /* 0x002fcc0007ffe0ff */
[----:B------:R1:W2:Y:S01]  /*0480*/  MUFU.RSQ R3, R6 ;  /* 0x0000000600037308 */ /* 0x0002a20000001400 */
[----:B------:R-:W-:-:S13]  /*0490*/  ISETP.GT.U32.AND P0, PT, R0, 0x727fffff, PT ;  /* 0x727fffff0000780c */ /* 0x000fda0003f04070 */
[----:B01----:R-:W-:Y:S05]  /*04a0*/  @!P0 BRA `(.L_x_5) ;  /* 0x00000000000c8947 */ /* 0x003fea0003800000 */
[----:B------:R-:W-:-:S07]  /*04b0*/  MOV R4, 0x4d0 ;  /* 0x000004d000047802 */ /* 0x000fce0000000f00 */
[----:B--2---:R-:W-:Y:S05]  /*04c0*/  CALL.REL.NOINC `($__internal_0_$__cuda_sm20_sqrt_rn_f32_slowpath) ;  /* 0x0000000000247944 */ /* 0x004fea0003c00000 */
[----:B------:R-:W-:Y:S05]  /*04d0*/  BRA `(.L_x_6) ;  /* 0x0000000000107947 */ /* 0x000fea0003800000 */
.L_x_5:
[----:B--2---:R-:W-:Y:S01]  /*04e0*/  FMUL.FTZ R5, R6, R3 ;  /* 0x0000000306057220 */ /* 0x004fe20000410000 */
[----:B------:R-:W-:-:S03]  /*04f0*/  FMUL.FTZ R2, R3, 0.5 ;  /* 0x3f00000003027820 */ /* 0x000fc60000410000 */
[----:B------:R-:W-:-:S04]  /*0500*/  FFMA R0, -R5, R5, R6 ;  /* 0x0000000505007223 */ /* 0x000fc80000000106 */
[----:B------:R-:W-:-:S07]  /*0510*/  FFMA R5, R0, R2, R5 ;  /* 0x0000000200057223 */ /* 0x000fce0000000005 */
.L_x_6:
[----:B------:R-:W0:Y:S02]  /*0520*/  LDC.64 R2, c[0x0][0x380] ;  /* 0x0000e000ff027b82 */ /* 0x000e240000000a00 */
[----:B0-----:R-:W-:-:S05]  /*0530*/  IMAD.WIDE R28, R28, 0x4, R2 ;  /* 0x000000041c1c7825 */ /* 0x001fca00078e0202 */
[----:B------:R-:W-:Y:S01]  /*0540*/  STG.E desc[UR4][R28.64], R5 ;  /* 0x000000051c007986 */ /* 0x000fe2000c101904 */
[----:B------:R-:W-:Y:S05]  /*0550*/  EXIT ;  /* 0x000000000000794d */ /* 0x000fea0003800000 */
        .weak           $__internal_0_$__cuda_sm20_sqrt_rn_f32_slowpath
        .type           $__internal_0_$__cuda_sm20_sqrt_rn_f32_slowpath,@function
        .size           $__internal_0_$__cuda_sm20_sqrt_rn_f32_slowpath,($_Z14distancekernelPfjjf$__internal_accurate_pow - $__internal_0_$__cuda_sm20_sqrt_rn_f32_slowpath)
$__internal_0_$__cuda_sm20_sqrt_rn_f32_slowpath:
[----:B------:R-:W-:-:S13]  /*0560*/  LOP3.LUT P0, RZ, R6, 0x7fffffff, RZ, 0xc0, !PT ;  /* 0x7fffffff06ff7812 */ /* 0x000fda000780c0ff */
[----:B------:R-:W-:Y:S01]  /*0570*/  @!P0 IMAD.MOV.U32 R2, RZ, RZ, R6 ;  /* 0x000000ffff028224 */ /* 0x000fe200078e0006 */
[----:B------:R-:W-:Y:S06]  /*0580*/  @!P0 BRA `(.L_x_7) ;  /* 0x0000000000488947 */ /* 0x000fec0003800000 */
[----:B------:R-:W-:Y:S01]  /*0590*/  FSETP.GEU.FTZ.AND P0, PT, R6, RZ, PT ;  /* 0x000000ff0600720b */ /* 0x000fe20003f1e000 */
[----:B------:R-:W-:-:S12]  /*05a0*/  IMAD.MOV.U32 R0, RZ, RZ, R6 ;  /* 0x000000ffff007224 */ /* 0x000fd800078e0006 */
[----:B------:R-:W-:Y:S01]  /*05b0*/  @!P0 IMAD.MOV.U32 R2, RZ, RZ, 0x7fffffff ;  /* 0x7fffffffff028424 */ /* 0x000fe200078e00ff */
[----:B------:R-:W-:Y:S06]  /*05c0*/  @!P0 BRA `(.L_x_7) ;  /* 0x0000000000388947 */ /* 0x000fec0003800000 */
[----:B------:R-:W-:-:S13]  /*05d0*/  FSETP.GTU.FTZ.AND P0, PT, |R0|, +INF , PT ;  /* 0x7f8000000000780b */ /* 0x000fda0003f1c200 */
[----:B------:R-:W-:Y:S01]  /*05e0*/  @P0 FADD.FTZ R2, R0, 1 ;  /* 0x3f80000000020421 */ /* 0x000fe20000010000 */
[----:B------:R-:W-:Y:S06]  /*05f0*/  @P0 BRA `(.L_x_7) ;  /* 0x00000000002c0947 */ /* 0x000fec0003800000 */
[----:B------:R-:W-:-:S13]  /*0600*/  FSETP.NEU.FTZ.AND P0, PT, |R0|, +INF , PT ;  /* 0x7f8000000000780b */ /* 0x000fda0003f1d200 */
[----:B------:R-:W-:Y:S01]  /*0610*/  @!P0 IMAD.MOV.U32 R2, RZ, RZ, R0 ;  /* 0x000000ffff028224 */ /* 0x000fe200078e0000 */
[----:B------:R-:W-:Y:S06]  /*0620*/  @!P0 BRA `(.L_x_7) ;  /* 0x0000000000208947 */ /* 0x000fec0003800000 */
[----:B------:R-:W-:-:S04]  /*0630*/  FFMA R0, R0, 1.84467440737095516160e+19, RZ ;  /* 0x5f80000000007823 */ /* 0x000fc800000000ff */
[----:B------:R-:W0:Y:S02]  /*0640*/  MUFU.RSQ R3, R0 ;  /* 0x0000000000037308 */ /* 0x000e240000001400 */
[----:B0-----:R-:W-:Y:S01]  /*0650*/  FMUL.FTZ R5, R0, R3 ;  /* 0x0000000300057220 */ /* 0x001fe20000410000 */
[----:B------:R-:W-:-:S03]  /*0660*/  FMUL.FTZ R3, R3, 0.5 ;  /* 0x3f00000003037820 */ /* 0x000fc60000410000 */
[----:B------:R-:W-:-:S04]  /*0670*/  FADD.FTZ R2, -R5, -RZ ;  /* 0x800000ff05027221 */ /* 0x000fc80000010100 */
[----:B------:R-:W-:-:S04]  /*0680*/  FFMA R2, R5, R2, R0 ;  /* 0x0000000205027223 */ /* 0x000fc80000000000 */
[----:B------:R-:W-:-:S04]  /*0690*/  FFMA R2, R2, R3, R5 ;  /* 0x0000000302027223 */ /* 0x000fc80000000005 */
[----:B------:R-:W-:-:S07]  /*06a0*/  FMUL.FTZ R2, R2, 2.3283064365386962891e-10 ;  /* 0x2f80000002027820 */ /* 0x000fce0000410000 */
.L_x_7:
[----:B------:R-:W-:Y:S01]  /*06b0*/  MOV R5, R2 ;  /* 0x0000000200057202 */ /* 0x000fe20000000f00 */
[----:B------:R-:W-:Y:S02]  /*06c0*/  IMAD.MOV.U32 R2, RZ, RZ, R4 ;  /* 0x000000ffff027224 */ /* 0x000fe400078e0004 */
[----:B------:R-:W-:-:S04]  /*06d0*/  IMAD.MOV.U32 R3, RZ, RZ, 0x0 ;  /* 0x00000000ff037424 */ /* 0x000fc800078e00ff */
[----:B------:R-:W-:Y:S05]  /*06e0*/  RET.REL.NODEC R2 `(_Z14distancekernelPfjjf) ;  /* 0xfffffff802447950 */ /* 0x000fea0003c3ffff */
        .type           $_Z14distancekernelPfjjf$__internal_accurate_pow,@function
        .size           $_Z14distancekernelPfjjf$__internal_accurate_pow,(.L_x_15 - $_Z14distancekernelPfjjf$__internal_accurate_pow)
$_Z14distancekernelPfjjf$__internal_accurate_pow:
[----:B------:R-:W-:Y:S01]  /*06f0*/  ISETP.GT.U32.AND P0, PT, R29, 0xfffff, PT ;  /* 0x000fffff1d00780c */ /* 0x000fe20003f04070 */
[--C-:B------:R-:W-:Y:S01]  /*0700*/  IMAD.MOV.U32 R11, RZ, RZ, R29.reuse ;  /* 0x000000ffff0b7224 */ /* 0x100fe200078e001d */
[----:B------:R-:W-:Y:S01]  /*0710*/  MOV R12, 0x41ad3b5a ;  /* 0x41ad3b5a000c7802 */ /* 0x000fe20000000f00 */
[----:B------:R-:W-:Y:S01]  /*0720*/  IMAD.MOV.U32 R22, RZ, RZ, RZ ;  /* 0x000000ffff167224 */ /* 0x000fe200078e00ff */
[----:B------:R-:W-:Y:S01]  /*0730*/  UMOV UR4, 0x7d2cafe2 ;  /* 0x7d2cafe200047882 */ /* 0x000fe20000000000 */
[----:B------:R-:W-:Y:S01]  /*0740*/  IMAD.MOV.U32 R13, RZ, RZ, 0x3ed0f5d2 ;  /* 0x3ed0f5d2ff0d7424 */ /* 0x000fe200078e00ff */
[----:B------:R-:W-:Y:S01]  /*0750*/  UMOV UR5, 0x3eb0f5ff ;  /* 0x3eb0f5ff00057882 */ /* 0x000fe20000000000 */
[----:B------:R-:W-:Y:S01]  /*0760*/  SHF.R.U32.HI R29, RZ, 0x14, R29 ;  /* 0x00000014ff1d7819 */ /* 0x000fe2000001161d */
[----:B------:R-:W-:Y:S01]  /*0770*/  UMOV UR6, 0x3b39803f ;  /* 0x3b39803f00067882 */ /* 0x000fe20000000000 */
[----:B------:R-:W-:-:S04]  /*0780*/  UMOV UR7, 0x3c7abc9e ;  /* 0x3c7abc9e00077882 */ /* 0x000fc80000000000 */
[----:B------:R-:W-:-:S10]  /*0790*/  @!P0 DMUL R8, R10, 1.80143985094819840000e+16 ;  /* 0x435000000a088828 */ /* 0x000fd40000000000 */
[----:B------:R-:W-:Y:S01]  /*07a0*/  @!P0 IMAD.MOV.U32 R11, RZ, RZ, R9 ;  /* 0x000000ffff0b8224 */ /* 0x000fe200078e0009 */
[----:B------:R-:W-:Y:S02]  /*07b0*/  @!P0 MOV R10, R8 ;  /* 0x00000008000a8202 */ /* 0x000fe40000000f00 */
[----:B------:R-:W-:Y:S02]  /*07c0*/  @!P0 LEA.HI R29, R9, 0xffffffca, RZ, 0xc ;  /* 0xffffffca091d8811 */ /* 0x000fe400078f60ff */
[----:B------:R-:W-:Y:S01]  /*07d0*/  LOP3.LUT R11, R11, 0x800fffff, RZ, 0xc0, !PT ;  /* 0x800fffff0b0b7812 */ /* 0x000fe200078ec0ff */
[----:B------:R-:W-:Y:S02]  /*07e0*/  IMAD.MOV.U32 R18, RZ, RZ, R10 ;  /* 0x000000ffff127224 */ /* 0x000fe400078e000a */
[----:B------:R-:W-:Y:S01]  /*07f0*/  VIADD R8, R29, 0xfffffc01 ;  /* 0xfffffc011d087836 */ /* 0x000fe20000000000 */
[----:B------:R-:W-:-:S04]  /*0800*/  LOP3.LUT R19, R11, 0x3ff00000, RZ, 0xfc, !PT ;  /* 0x3ff000000b137812 */ /* 0x000fc800078efcff */
[----:B------:R-:W-:-:S13]  /*0810*/  ISETP.GE.U32.AND P1, PT, R19, 0x3ff6a09f, PT ;  /* 0x3ff6a09f1300780c */ /* 0x000fda0003f26070 */
[----:B------:R-:W-:Y:S01]  /*0820*/  @P1 VIADD R11, R19, 0xfff00000 ;  /* 0xfff00000130b1836 */ /* 0x000fe20000000000 */
[----:B------:R-:W-:-:S03]  /*0830*/  @P1 IADD3 R8, PT, PT, R29, -0x3fe, RZ ;  /* 0xfffffc021d081810 */ /* 0x000fc60007ffe0ff */
[----:B------:R-:W-:-:S06]  /*0840*/  @P1 IMAD.MOV.U32 R19, RZ, RZ, R11 ;  /* 0x000000ffff131224 */ /* 0x000fcc00078e000b */
[C---:B------:R-:W-:Y:S02]  /*0850*/  DADD R14, R18.reuse, 1 ;  /* 0x3ff00000120e7429 */ /* 0x040fe40000000000 */
[----:B------:R-:W-:-:S04]  /*0860*/  DADD R18, R18, -1 ;  /* 0xbff0000012127429 */ /* 0x000fc80000000000 */
[----:B------:R-:W0:Y:S02]  /*0870*/  MUFU.RCP64H R23, R15 ;  /* 0x0000000f00177308 */ /* 0x000e240000001800 */
[----:B0-----:R-:W-:-:S08]  /*0880*/  DFMA R10, -R14, R22, 1 ;  /* 0x3ff000000e0a742b */ /* 0x001fd00000000116 */
[----:B------:R-:W-:-:S08]  /*0890*/  DFMA R10, R10, R10, R10 ;  /* 0x0000000a0a0a722b */ /* 0x000fd0000000000a */
[----:B------:R-:W-:-:S08]  /*08a0*/  DFMA R22, R22, R10, R22 ;  /* 0x0000000a1616722b */ /* 0x000fd00000000016 */
[----:B------:R-:W-:-:S08]  /*08b0*/  DMUL R10, R18, R22 ;  /* 0x00000016120a7228 */ /* 0x000fd00000000000 */
[----:B------:R-:W-:-:S08]  /*08c0*/  DFMA R10, R18, R22, R10 ;  /* 0x00000016120a722b */ /* 0x000fd0000000000a */
[-C--:B------:R-:W-:Y:S02]  /*08d0*/  DMUL R20, R10, R10.reuse ;  /* 0x0000000a0a147228 */ /* 0x080fe40000000000 */
[----:B------:R-:W-:Y:S02]  /*08e0*/  DADD R14, R18, -R10 ;  /* 0x00000000120e7229 */ /* 0x000fe4000000080a */
[----:B------:R-:W-:-:S04]  /*08f0*/  DMUL R26, R10, R10 ;  /* 0x0000000a0a1a7228 */ /* 0x000fc80000000000 */
[----:B------:R-:W-:Y:S01]  /*0900*/  DFMA R12, R20, UR4, R12 ;  /* 0x00000004140c7c2b */ /* 0x000fe2000800000c */
[----:B------:R-:W-:Y:S01]  /*0910*/  UMOV UR4, 0x75488a3f ;  /* 0x75488a3f00047882 */ /* 0x000fe20000000000 */
[----:B------:R-:W-:Y:S01]  /*0920*/  UMOV UR5, 0x3ef3b20a ;  /* 0x3ef3b20a00057882 */ /* 0x000fe20000000000 */
[----:B------:R-:W-:-:S05]  /*0930*/  DADD R14, R14, R14 ;  /* 0x000000000e0e7229 */ /* 0x000fca000000000e */
[----:B------:R-:W-:Y:S01]  /*0940*/  DFMA R16, R20, R12, UR4 ;  /* 0x0000000414107e2b */ /* 0x000fe2000800000c */
[----:B------:R-:W-:Y:S01]  /*0950*/  UMOV UR4, 0xe4faecd5 ;  /* 0xe4faecd500047882 */ /* 0x000fe20000000000 */
[----:B------:R-:W-:Y:S01]  /*0960*/  UMOV UR5, 0x3f1745cd ;  /* 0x3f1745cd00057882 */ /* 0x000fe20000000000 */
[----:B------:R-:W-:-:S05]  /*0970*/  DFMA R14, R18, -R10, R14 ;  /* 0x8000000a120e722b */ /* 0x000fca000000000e */
[----:B------:R-:W-:Y:S01]  /*0980*/  DFMA R16, R20, R16, UR4 ;  /* 0x0000000414107e2b */ /* 0x000fe20008000010 */
[----:B------:R-:W-:Y:S01]  /*0990*/  UMOV UR4, 0x258a578b ;  /* 0x258a578b00047882 */ /* 0x000fe20000000000 */
[----:B------:R-:W-:Y:S01]  /*09a0*/  UMOV UR5, 0x3f3c71c7 ;  /* 0x3f3c71c700057882 */ /* 0x000fe20000000000 */
[----:B------:R-:W-:Y:S02]  /*09b0*/  DMUL R14, R22, R14 ;  /* 0x0000000e160e7228 */ /* 0x000fe40000000000 */
[----:B------:R-:W-:-:S03]  /*09c0*/  DFMA R22, R10, R10, -R26 ;  /* 0x0000000a0a16722b */ /* 0x000fc6000000081a */
[----:B------:R-:W-:Y:S01]  /*09d0*/  DFMA R16, R20, R16, UR4 ;  /* 0x0000000414107e2b */ /* 0x000fe20008000010 */
[----:B------:R-:W-:Y:S01]  /*09e0*/  UMOV UR4, 0x9242b910 ;  /* 0x9242b91000047882 */ /* 0x000fe20000000000 */
[----:B------:R-:W-:-:S06]  /*09f0*/  UMOV UR5, 0x3f624924 ;  /* 0x3f62492400057882 */ /* 0x000fcc0000000000 */
[----:B------:R-:W-:Y:S01]  /*0a00*/  DFMA R16, R20, R16, UR4 ;  /* 0x0000000414107e2b */ /* 0x000fe20008000010 */
[----:B------:R-:W-:Y:S01]  /*0a10*/  UMOV UR4, 0x99999dfb ;  /* 0x99999dfb00047882 */ /* 0x000fe20000000000 */
[----:B------:R-:W-:-:S06]  /*0a20*/  UMOV UR5, 0x3f899999 ;  /* 0x3f89999900057882 */ /* 0x000fcc0000000000 */
[----:B------:R-:W-:Y:S01]  /*0a30*/  DFMA R16, R20, R16, UR4 ;  /* 0x0000000414107e2b */ /* 0x000fe20008000010 */
[----:B------:R-:W-:Y:S01]  /*0a40*/  UMOV UR4, 0x55555555 ;  /* 0x5555555500047882 */ /* 0x000fe20000000000 */
[----:B------:R-:W-:-:S06]  /*0a50*/  UMOV UR5, 0x3fb55555 ;  /* 0x3fb5555500057882 */ /* 0x000fcc0000000000 */
[----:B------:R-:W-:-:S08]  /*0a60*/  DFMA R12, R20, R16, UR4 ;  /* 0x00000004140c7e2b */ /* 0x000fd00008000010 */
[----:B------:R-:W-:Y:S01]  /*0a70*/  DADD R18, -R12, UR4 ;  /* 0x000000040c127e29 */ /* 0x000fe20008000100 */
[----:B------:R-:W-:Y:S01]  /*0a80*/  UMOV UR4, 0xb9e7b0 ;  /* 0x00b9e7b000047882 */ /* 0x000fe20000000000 */
[----:B------:R-:W-:-:S06]  /*0a90*/  UMOV UR5, 0x3c46a4cb ;  /* 0x3c46a4cb00057882 */ /* 0x000fcc0000000000 */
[----:B------:R-:W-:Y:S02]  /*0aa0*/  DFMA R18, R20, R16, R18 ;  /* 0x000000101412722b */ /* 0x000fe40000000012 */
[----:B------:R-:W-:Y:S01]  /*0ab0*/  DMUL R16, R10, R26 ;  /* 0x0000001a0a107228 */ /* 0x000fe20000000000 */
[----:B------:R-:W-:Y:S02]  /*0ac0*/  VIADD R21, R15, 0x100000 ;  /* 0x001000000f157836 */ /* 0x000fe40000000000 */
[----:B------:R-:W-:-:S03]  /*0ad0*/  IMAD.MOV.U32 R20, RZ, RZ, R14 ;  /* 0x000000ffff147224 */ /* 0x000fc600078e000e */
[----:B------:R-:W-:Y:S01]  /*0ae0*/  DADD R18, R18, -UR4 ;  /* 0x8000000412127e29 */ /* 0x000fe20008000000 */
[----:B------:R-:W-:Y:S01]  /*0af0*/  UMOV UR4, 0x80000000 ;  /* 0x8000000000047882 */ /* 0x000fe20000000000 */
[C---:B------:R-:W-:Y:S01]  /*0b00*/  DFMA R24, R10.reuse, R26, -R16 ;  /* 0x0000001a0a18722b */ /* 0x040fe20000000810 */
[----:B------:R-:W-:Y:S01]  /*0b10*/  UMOV UR5, 0x43300000 ;  /* 0x4330000000057882 */ /* 0x000fe20000000000 */
[----:B------:R-:W-:-:S04]  /*0b20*/  DFMA R20, R10, R20, R22 ;  /* 0x000000140a14722b */ /* 0x000fc80000000016 */
[----:B------:R-:W-:Y:S02]  /*0b30*/  DADD R22, R12, R18 ;  /* 0x000000000c167229 */ /* 0x000fe40000000012 */
[----:B------:R-:W-:-:S06]  /*0b40*/  DFMA R24, R14, R26, R24 ;  /* 0x0000001a0e18722b */ /* 0x000fcc0000000018 */
[----:B------:R-:W-:Y:S02]  /*0b50*/  DMUL R26, R22, R16 ;  /* 0x00000010161a7228 */ /* 0x000fe40000000000 */
[----:B------:R-:W-:Y:S02]  /*0b60*/  DFMA R20, R10, R20, R24 ;  /* 0x000000140a14722b */ /* 0x000fe40000000018 */
[----:B------:R-:W-:-:S04]  /*0b70*/  DADD R24, R12, -R22 ;  /* 0x000000000c187229 */ /* 0x000fc80000000816 */
[----:B------:R-:W-:-:S04]  /*0b80*/  DFMA R12, R22, R16, -R26 ;  /* 0x00000010160c722b */ /* 0x000fc8000000081a */
[----:B------:R-:W-:-:S04]  /*0b90*/  DADD R24, R18, R24 ;  /* 0x0000000012187229 */ /* 0x000fc80000000018 */
[----:B------:R-:W-:-:S08]  /*0ba0*/  DFMA R12, R22, R20, R12 ;  /* 0x00000014160c722b */ /* 0x000fd0000000000c */
[----:B------:R-:W-:-:S08]  /*0bb0*/  DFMA R24, R24, R16, R12 ;  /* 0x000000101818722b */ /* 0x000fd0000000000c */
[----:B------:R-:W-:-:S08]  /*0bc0*/  DADD R16, R26, R24 ;  /* 0x000000001a107229 */ /* 0x000fd00000000018 */
[--C-:B------:R-:W-:Y:S02]  /*0bd0*/  DADD R12, R10, R16.reuse ;  /* 0x000000000a0c7229 */ /* 0x100fe40000000010 */
[----:B------:R-:W-:-:S06]  /*0be0*/  DADD R26, R26, -R16 ;  /* 0x000000001a1a7229 */ /* 0x000fcc0000000810 */
[----:B------:R-:W-:Y:S02]  /*0bf0*/  DADD R10, R10, -R12 ;  /* 0x000000000a0a7229 */ /* 0x000fe4000000080c */
[----:B------:R-:W-:-:S06]  /*0c00*/  DADD R26, R24, R26 ;  /* 0x00000000181a7229 */ /* 0x000fcc000000001a */
[----:B------:R-:W-:-:S08]  /*0c10*/  DADD R10, R16, R10 ;  /* 0x00000000100a7229 */ /* 0x000fd0000000000a */
[----:B------:R-:W-:-:S08]  /*0c20*/  DADD R10, R26, R10 ;  /* 0x000000001a0a7229 */ /* 0x000fd0000000000a */
[----:B------:R-:W-:Y:S01]  /*0c30*/  DADD R16, R14, R10 ;  /* 0x000000000e107229 */ /* 0x000fe2000000000a */
[----:B------:R-:W-:Y:S01]  /*0c40*/  LOP3.LUT R10, R8, 0x80000000, RZ, 0x3c, !PT ;  /* 0x80000000080a7812 */ /* 0x000fe200078e3cff */
[----:B------:R-:W-:-:S06]  /*0c50*/  IMAD.MOV.U32 R11, RZ, RZ, 0x43300000 ;  /* 0x43300000ff0b7424 */ /* 0x000fcc00078e00ff */
[----:B------:R-:W-:Y:S02]  /*0c60*/  DADD R14, R12, R16 ;  /* 0x000000000c0e7229 */ /* 0x000fe40000000010 */
[----:B------:R-:W-:Y:S01]  /*0c70*/  DADD R10, R10, -UR4 ;  /* 0x800000040a0a7e29 */ /* 0x000fe20008000000 */
[----:B------:R-:W-:Y:S01]  /*0c80*/  UMOV UR4, 0xfefa39ef ;  /* 0xfefa39ef00047882 */ /* 0x000fe20000000000 */
[----:B------:R-:W-:-:S04]  /*0c90*/  UMOV UR5, 0x3fe62e42 ;  /* 0x3fe62e4200057882 */ /* 0x000fc80000000000 */
[--C-:B------:R-:W-:Y:S02]  /*0ca0*/  DADD R18, R12, -R14.reuse ;  /* 0x000000000c127229 */ /* 0x100fe4000000080e */
[----:B------:R-:W-:-:S06]  /*0cb0*/  DFMA R8, R10, UR4, R14 ;  /* 0x000000040a087c2b */ /* 0x000fcc000800000e */
[----:B------:R-:W-:Y:S02]  /*0cc0*/  DADD R18, R16, R18 ;  /* 0x0000000010127229 */ /* 0x000fe40000000012 */
[----:B------:R-:W-:-:S08]  /*0cd0*/  DFMA R12, R10, -UR4, R8 ;  /* 0x800000040a0c7c2b */ /* 0x000fd00008000008 */
[----:B------:R-:W-:-:S08]  /*0ce0*/  DADD R12, -R14, R12 ;  /* 0x000000000e0c7229 */ /* 0x000fd0000000010c */
[----:B------:R-:W-:-:S08]  /*0cf0*/  DADD R12, R18, -R12 ;  /* 0x00000000120c7229 */ /* 0x000fd0000000080c */
[----:B------:R-:W-:-:S08]  /*0d00*/  DFMA R12, R10, UR6, R12 ;  /* 0x000000060a0c7c2b */ /* 0x000fd0000800000c */
[----:B------:R-:W-:-:S08]  /*0d10*/  DADD R10, R8, R12 ;  /* 0x00000000080a7229 */ /* 0x000fd0000000000c */
[----:B------:R-:W-:Y:S02]  /*0d20*/  DADD R8, R8, -R10 ;  /* 0x0000000008087229 */ /* 0x000fe4000000080a */
[----:B------:R-:W-:-:S06]  /*0d30*/  DMUL R14, R10, 2 ;  /* 0x400000000a0e7828 */ /* 0x000fcc0000000000 */
[----:B------:R-:W-:Y:S02]  /*0d40*/  DADD R8, R12, R8 ;  /* 0x000000000c087229 */ /* 0x000fe40000000008 */
[----:B------:R-:W-:-:S08]  /*0d50*/  DFMA R16, R10, 2, -R14 ;  /* 0x400000000a10782b */ /* 0x000fd0000000080e */
[----:B------:R-:W-:Y:S01]  /*0d60*/  DFMA R16, R8, 2, R16 ;  /* 0x400000000810782b */ /* 0x000fe20000000010 */
[----:B------:R-:W-:Y:S02]  /*0d70*/  IMAD.MOV.U32 R8, RZ, RZ, 0x652b82fe ;  /* 0x652b82feff087424 */ /* 0x000fe400078e00ff */
[----:B------:R-:W-:-:S05]  /*0d80*/  IMAD.MOV.U32 R9, RZ, RZ, 0x3ff71547 ;  /* 0x3ff71547ff097424 */ /* 0x000fca00078e00ff */
[----:B------:R-:W-:-:S08]  /*0d90*/  DADD R10, R14, R16 ;  /* 0x000000000e0a7229 */ /* 0x000fd00000000010 */
[----:B------:R-:W-:Y:S02]  /*0da0*/  DFMA R8, R10, R8, 6.75539944105574400000e+15 ;  /* 0x433800000a08742b */ /* 0x000fe40000000008 */
[----:B------:R-:W-:Y:S01]  /*0db0*/  FSETP.GEU.AND P0, PT, |R11|, 4.1917929649353027344, PT ;  /* 0x4086232b0b00780b */ /* 0x000fe20003f0e200 */
[----:B------:R-:W-:-:S05]  /*0dc0*/  DADD R14, R14, -R10 ;  /* 0x000000000e0e7229 */ /* 0x000fca000000080a */
[----:B------:R-:W-:-:S03]  /*0dd0*/  DADD R12, R8, -6.75539944105574400000e+15 ;  /* 0xc3380000080c7429 */ /* 0x000fc60000000000 */
[----:B------:R-:W-:-:S05]  /*0de0*/  DADD R16, R16, R14 ;  /* 0x0000000010107229 */ /* 0x000fca000000000e */
[----:B------:R-:W-:Y:S01]  /*0df0*/  DFMA R18, R12, -UR4, R10 ;  /* 0x800000040c127c2b */ /* 0x000fe2000800000a */
[----:B------:R-:W-:Y:S01]  /*0e00*/  UMOV UR4, 0x3b39803f ;  /* 0x3b39803f00047882 */ /* 0x000fe20000000000 */
[----:B------:R-:W-:-:S06]  /*0e10*/  UMOV UR5, 0x3c7abc9e ;  /* 0x3c7abc9e00057882 */ /* 0x000fcc0000000000 */
[----:B------:R-:W-:Y:S01]  /*0e20*/  DFMA R12, R12, -UR4, R18 ;  /* 0x800000040c0c7c2b */ /* 0x000fe20008000012 */
[----:B------:R-:W-:Y:S01]  /*0e30*/  UMOV UR4, 0x69ce2bdf ;  /* 0x69ce2bdf00047882 */ /* 0x000fe20000000000 */
[----:B------:R-:W-:Y:S01]  /*0e40*/  IMAD.MOV.U32 R18, RZ, RZ, -0x35dec16 ;  /* 0xfca213eaff127424 */ /* 0x000fe200078e00ff */
[----:B------:R-:W-:Y:S01]  /*0e50*/  MOV R19, 0x3e928af3 ;  /* 0x3e928af300137802 */ /* 0x000fe20000000f00 */
[----:B------:R-:W-:-:S05]  /*0e60*/  UMOV UR5, 0x3e5ade15 ;  /* 0x3e5ade1500057882 */ /* 0x000fca0000000000 */
[----:B------:R-:W-:Y:S01]  /*0e70*/  DFMA R18, R12, UR4, R18 ;  /* 0x000000040c127c2b */ /* 0x000fe20008000012 */
        /* <DEDUP_REMOVED lines=24> */
[----:B------:R-:W-:-:S08]  /*1000*/  DFMA R18, R12, R18, 1 ;  /* 0x3ff000000c12742b */ /* 0x000fd00000000012 */
[----:B------:R-:W-:-:S10]  /*1010*/  DFMA R12, R12, R18, 1 ;  /* 0x3ff000000c0c742b */ /* 0x000fd40000000012 */
[----:B------:R-:W-:Y:S02]  /*1020*/  IMAD R15, R8, 0x100000, R13 ;  /* 0x00100000080f7824 */ /* 0x000fe400078e020d */
[----:B------:R-:W-:Y:S01]  /*1030*/  IMAD.MOV.U32 R14, RZ, RZ, R12 ;  /* 0x000000ffff0e7224 */ /* 0x000fe200078e000c */
[----:B------:R-:W-:Y:S06]  /*1040*/  @!P0 BRA `(.L_x_8) ;  /* 0x0000000000348947 */ /* 0x000fec0003800000 */
[----:B------:R-:W-:Y:S01]  /*1050*/  FSETP.GEU.AND P1, PT, |R11|, 4.2275390625, PT ;  /* 0x408748000b00780b */ /* 0x000fe20003f2e200 */
[C---:B------:R-:W-:Y:S02]  /*1060*/  DADD R14, R10.reuse, +INF ;  /* 0x7ff000000a0e7429 */ /* 0x040fe40000000000 */
[----:B------:R-:W-:-:S08]  /*1070*/  DSETP.GEU.AND P0, PT, R10, RZ, PT ;  /* 0x000000ff0a00722a */ /* 0x000fd00003f0e000 */
[----:B------:R-:W-:Y:S02]  /*1080*/  FSEL R14, R14, RZ, P0 ;  /* 0x000000ff0e0e7208 */ /* 0x000fe40000000000 */
[----:B------:R-:W-:Y:S01]  /*1090*/  FSEL R15, R15, RZ, P0 ;  /* 0x000000ff0f0f7208 */ /* 0x000fe20000000000 */
[----:B------:R-:W-:Y:S06]  /*10a0*/  @P1 BRA `(.L_x_8) ;  /* 0x00000000001c1947 */ /* 0x000fec0003800000 */
[----:B------:R-:W-:Y:S02]  /*10b0*/  LEA.HI R9, R8, R8, RZ, 0x1 ;  /* 0x0000000808097211 */ /* 0x000fe400078f08ff */
[----:B------:R-:W-:Y:S02]  /*10c0*/  MOV R14, RZ ;  /* 0x000000ff000e7202 */ /* 0x000fe40000000f00 */
[----:B------:R-:W-:-:S05]  /*10d0*/  SHF.R.S32.HI R9, RZ, 0x1, R9 ;  /* 0x00000001ff097819 */ /* 0x000fca0000011409 */
[----:B------:R-:W-:Y:S02]  /*10e0*/  IMAD.IADD R8, R8, 0x1, -R9 ;  /* 0x0000000108087824 */ /* 0x000fe400078e0a09 */
[----:B------:R-:W-:-:S03]  /*10f0*/  IMAD R13, R9, 0x100000, R13 ;  /* 0x00100000090d7824 */ /* 0x000fc600078e020d */
[----:B------:R-:W-:-:S06]  /*1100*/  LEA R15, R8, 0x3ff00000, 0x14 ;  /* 0x3ff00000080f7811 */ /* 0x000fcc00078ea0ff */
[----:B------:R-:W-:-:S11]  /*1110*/  DMUL R14, R12, R14 ;  /* 0x0000000e0c0e7228 */ /* 0x000fd60000000000 */
.L_x_8:
[----:B------:R-:W-:Y:S01]  /*1120*/  DFMA R16, R16, R14, R14 ;  /* 0x0000000e1010722b */ /* 0x000fe2000000000e */
[----:B------:R-:W-:Y:S01]  /*1130*/  IMAD.MOV.U32 R10, RZ, RZ, R0 ;  /* 0x000000ffff0a7224 */ /* 0x000fe200078e0000 */
[----:B------:R-:W-:Y:S01]  /*1140*/  DSETP.NEU.AND P0, PT, |R14|, +INF , PT ;  /* 0x7ff000000e00742a */ /* 0x000fe20003f0d200 */
[----:B------:R-:W-:-:S07]  /*1150*/  IMAD.MOV.U32 R11, RZ, RZ, 0x0 ;  /* 0x00000000ff0b7424 */ /* 0x000fce00078e00ff */
[----:B------:R-:W-:Y:S02]  /*1160*/  FSEL R8, R14, R16, !P0 ;  /* 0x000000100e087208 */ /* 0x000fe40004000000 */
[----:B------:R-:W-:Y:S01]  /*1170*/  FSEL R9, R15, R17, !P0 ;  /* 0x000000110f097208 */ /* 0x000fe20004000000 */
[----:B------:R-:W-:Y:S06]  /*1180*/  RET.REL.NODEC R10 `(_Z14distancekernelPfjjf) ;  /* 0xffffffec0a9c7950 */ /* 0x000fec0003c3ffff */
.L_x_9:
        /* <DEDUP_REMOVED lines=15> */
.L_x_15:


//--------------------- .text._Z10sqrtkernelPfS_j --------------------------
	.section	.text._Z10sqrtkernelPfS_j,"ax",@progbits
	.align	128
        .global         _Z10sqrtkernelPfS_j
        .type           _Z10sqrtkernelPfS_j,@function
        .size           _Z10sqrtkernelPfS_j,(.L_x_16 - _Z10sqrtkernelPfS_j)
        .other          _Z10sqrtkernelPfS_j,@"STO_CUDA_ENTRY STV_DEFAULT"
_Z10sqrtkernelPfS_j:
.text._Z10sqrtkernelPfS_j:
[----:B------:R-:W-:Y:S01]  /*0000*/  LDC R1, c[0x0][0x37c] ;  /* 0x0000df00ff017b82 */ /* 0x000fe20000000800 */
[----:B------:R-:W0:Y:S07]  /*0010*/  S2R R5, SR_CTAID.Y ;  /* 0x0000000000057919 */ /* 0x000e2e0000002600 */
[----:B------:R-:W0:Y:S01]  /*0020*/  S2UR UR6, SR_CTAID.X ;  /* 0x00000000000679c3 */ /* 0x000e220000002500 */
[----:B------:R-:W1:Y:S07]  /*0030*/  LDCU.64 UR4, c[0x0][0x358] ;  /* 0x00006b00ff0477ac */ /* 0x000e6e0008000a00 */
[----:B------:R-:W0:Y:S08]  /*0040*/  LDC R0, c[0x0][0x390] ;  /* 0x0000e400ff007b82 */ /* 0x000e300000000800 */
[----:B------:R-:W2:Y:S01]  /*0050*/  LDC.64 R2, c[0x0][0x380] ;  /* 0x0000e000ff027b82 */ /* 0x000ea20000000a00 */
[----:B0-----:R-:W-:-:S04]  /*0060*/  IMAD R5, R5, R0, UR6 ;  /* 0x0000000605057e24 */ /* 0x001fc8000f8e0200 */
[----:B--2---:R-:W-:-:S05]  /*0070*/  IMAD.WIDE R2, R5, 0x4, R2 ;  /* 0x0000000405027825 */ /* 0x004fca00078e0202 */
[----:B-1----:R-:W2:Y:S02]  /*0080*/  LDG.E R0, desc[UR4][R2.64] ;  /* 0x0000000402007981 */ /* 0x002ea4000c1e1900 */
[----:B--2---:R-:W-:Y:S01]  /*0090*/  IADD3 R4, PT, PT, R0, -0xd000000, RZ ;  /* 0xf300000000047810 */ /* 0x004fe20007ffe0ff */
[----:B------:R0:W1:Y:S03]  /*00a0*/  MUFU.RSQ R7, R0 ;  /* 0x0000000000077308 */ /* 0x0000660000001400 */
[----:B------:R-:W-:-:S13]  /*00b0*/  ISETP.GT.U32.AND P0, PT, R4, 0x727fffff, PT ;  /* 0x727fffff0400780c */ /* 0x000fda0003f04070 */
[----:B0-----:R-:W-:Y:S05]  /*00c0*/  @!P0 BRA `(.L_x_10) ;  /* 0x00000000000c8947 */ /* 0x001fea0003800000 */
[----:B------:R-:W-:-:S07]  /*00d0*/  MOV R4, 0xf0 ;  /* 0x000000f000047802 */ /* 0x000fce0000000f00 */
[----:B-1----:R-:W-:Y:S05]  /*00e0*/  CALL.REL.NOINC `($__internal_1_$__cuda_sm20_sqrt_rn_f32_slowpath) ;  /* 0x0000000000247944 */ /* 0x002fea0003c00000 */
[----:B------:R-:W-:Y:S05]  /*00f0*/  BRA `(.L_x_11) ;  /* 0x0000000000107947 */ /* 0x000fea0003800000 */
.L_x_10:
[----:B-1----:R-:W-:Y:S01]  /*0100*/  FMUL.FTZ R3, R0, R7 ;  /* 0x0000000700037220 */ /* 0x002fe20000410000 */
[----:B------:R-:W-:-:S03]  /*0110*/  FMUL.FTZ R7, R7, 0.5 ;  /* 0x3f00000007077820 */ /* 0x000fc60000410000 */
[----:B------:R-:W-:-:S04]  /*0120*/  FFMA R0, -R3, R3, R0 ;  /* 0x0000000303007223 */ /* 0x000fc80000000100 */
[----:B------:R-:W-:-:S07]  /*0130*/  FFMA R7, R0, R7, R3 ;  /* 0x0000000700077223 */ /* 0x000fce0000000003 */
.L_x_11:
[----:B------:R-:W0:Y:S02]  /*0140*/  LDC.64 R2, c[0x0][0x388] ;  /* 0x0000e200ff027b82 */ /* 0x000e240000000a00 */
[----:B0-----:R-:W-:-:S05]  /*0150*/  IMAD.WIDE R2, R5, 0x4, R2 ;  /* 0x0000000405027825 */ /* 0x001fca00078e0202 */
[----:B------:R-:W-:Y:S01]  /*0160*/  STG.E desc[UR4][R2.64], R7 ;  /* 0x0000000702007986 */ /* 0x000fe2000c101904 */
[----:B------:R-:W-:Y:S05]  /*0170*/  EXIT ;  /* 0x000000000000794d */ /* 0x000fea0003800000 */
        .weak           $__internal_1_$__cuda_sm20_sqrt_rn_f32_slowpath
        .type           $__internal_1_$__cuda_sm20_sqrt_rn_f32_slowpath,@function
        .size           $__internal_1_$__cuda_sm20_sqrt_rn_f32_slowpath,(.L_x_16 - $__internal_1_$__cuda_sm20_sqrt_rn_f32_slowpath)
$__internal_1_$__cuda_sm20_sqrt_rn_f32_slowpath:
[----:B------:R-:W-:-:S13]  /*0180*/  LOP3.LUT P0, RZ, R0, 0x7fffffff, RZ, 0xc0, !PT ;  /* 0x7fffffff00ff7812 */ /* 0x000fda000780c0ff */
[----:B------:R-:W-:Y:S01]  /*0190*/  @!P0 MOV R2, R0 ;  /* 0x0000000000028202 */ /* 0x000fe20000000f00 */
[----:B------:R-:W-:Y:S06]  /*01a0*/  @!P0 BRA `(.L_x_12) ;  /* 0x0000000000448947 */ /* 0x000fec0003800000 */
[----:B------:R-:W-:-:S13]  /*01b0*/  FSETP.GEU.FTZ.AND P0, PT, R0, RZ, PT ;  /* 0x000000ff0000720b */ /* 0x000fda0003f1e000 */
[----:B------:R-:W-:Y:S01]  /*01c0*/  @!P0 MOV R2, 0x7fffffff ;  /* 0x7fffffff00028802 */ /* 0x000fe20000000f00 */
[----:B------:R-:W-:Y:S06]  /*01d0*/  @!P0 BRA `(.L_x_12) ;  /* 0x0000000000388947 */ /* 0x000fec0003800000 */
[----:B------:R-:W-:-:S13]  /*01e0*/  FSETP.GTU.FTZ.AND P0, PT, |R0|, +INF , PT ;  /* 0x7f8000000000780b */ /* 0x000fda0003f1c200 */
[----:B------:R-:W-:Y:S01]  /*01f0*/  @P0 FADD.FTZ R2, R0, 1 ;  /* 0x3f80000000020421 */ /* 0x000fe20000010000 */
[----:B------:R-:W-:Y:S06]  /*0200*/  @P0 BRA `(.L_x_12) ;  /* 0x00000000002c0947 */ /* 0x000fec0003800000 */
[----:B------:R-:W-:-:S13]  /*0210*/  FSETP.NEU.FTZ.AND P0, PT, |R0|, +INF , PT ;  /* 0x7f8000000000780b */ /* 0x000fda0003f1d200 */
[----:B------:R-:W-:Y:S01]  /*0220*/  @!P0 MOV R2, R0 ;  /* 0x0000000000028202 */ /* 0x000fe20000000f00 */
        /* <DEDUP_REMOVED lines=9> */
.L_x_12:
[----:B------:R-:W-:Y:S01]  /*02c0*/  HFMA2 R3, -RZ, RZ, 0, 0 ;  /* 0x00000000ff037431 */ /* 0x000fe200000001ff */
[----:B------:R-:W-:Y:S02]  /*02d0*/  MOV R7, R2 ;  /* 0x0000000200077202 */ /* 0x000fe40000000f00 */
[----:B------:R-:W-:-:S04]  /*02e0*/  MOV R2, R4 ;  /* 0x0000000400027202 */ /* 0x000fc80000000f00 */
[----:B------:R-:W-:Y:S05]  /*02f0*/  RET.REL.NODEC R2 `(_Z10sqrtkernelPfS_j) ;  /* 0xfffffffc02407950 */ /* 0x000fea0003c3ffff */
.L_x_13:
        /* <DEDUP_REMOVED lines=16> */
.L_x_16:


//--------------------- .nv.global.init           --------------------------
	.section	.nv.global.init,"aw",@progbits
	.align	4
.nv.global.init:
	.type		__cudart_i2opi_f,@object
	.size		__cudart_i2opi_f,(.L_0 - __cudart_i2opi_f)
__cudart_i2opi_f:
        /*0000*/ 	.byte	0x41, 0x90, 0x43, 0x3c, 0x99, 0x95, 0x62, 0xdb, 0xc0, 0xdd, 0x34, 0xf5, 0xd1, 0x57, 0x27, 0xfc
        /*0010*/ 	.byte	0x29, 0x15, 0x44, 0x4e, 0x6e, 0x83, 0xf9, 0xa2
.L_0:


//--------------------- .nv.shared.reserved.0     --------------------------
	.section	.nv.shared.reserved.0,"aw",@nobits
	.weak		__nv_reservedSMEM_offset_0_alias
	.size		__nv_reservedSMEM_offset_0_alias, 0, 64
	.other		__nv_reservedSMEM_offset_0_alias,@"STO_CUDA_RESERVED_SHARED STV_DEFAULT"
__nv_reservedSMEM_offset_0_alias:
	.zero		0
	.zero		64


//--------------------- .nv.constant0._Z14wavecalckernelPP6float2PfS2_fj --------------------------
	.section	.nv.constant0._Z14wavecalckernelPP6float2PfS2_fj,"a",@progbits
	.sectionflags	@""
	.align	4
.nv.constant0._Z14wavecalckernelPP6float2PfS2_fj:
	.zero		928


//--------------------- .nv.constant0._Z14distancekernelPfjjf --------------------------
	.section	.nv.constant0._Z14distancekernelPfjjf,"a",@progbits
	.sectionflags	@""
	.align	4
.nv.constant0._Z14distancekernelPfjjf:
	.zero		916


//--------------------- .nv.constant0._Z10sqrtkernelPfS_j --------------------------
	.section	.nv.constant0._Z10sqrtkernelPfS_j,"a",@progbits
	.sectionflags	@""
	.align	4
.nv.constant0._Z10sqrtkernelPfS_j:
	.zero		916


//--------------------- SYMBOLS --------------------------

	.type		.nv.reservedSmem.offset0,@object
	.size		.nv.reservedSmem.offset0,0x4
